	.target	sm_100a

	.elftype	@"ET_EXEC"


//--------------------- .note.nv.tkinfo           --------------------------
	.section	.note.nv.tkinfo,"",@"SHT_NOTE"
	.sectionflags	@"SHF_NOTE_NV_TKINFO"
	.tkinfo
        /*0018*/ 	.word	0x00000002
        /*0030*/ 	.string	""
        /*0030*/ 	.string	"ptxas"
        /*0030*/ 	.string	"Cuda compilation tools, release 13.0, V13.0.88"
        /*0030*/ 	.string	"Build cuda_13.0.r13.0/compiler.36424714_0"
        /*0030*/ 	.string	"-arch sm_100a -m 64 "



//--------------------- .note.nv.cuinfo           --------------------------
	.section	.note.nv.cuinfo,"",@"SHT_NOTE"
	.sectionflags	@"SHF_NOTE_NV_CUINFO"
        /*0018*/ 	.short	0x0002
        /*001a*/ 	.short	0x0064
        /*001c*/ 	.short	0x0082
	.zero		2


//--------------------- .nv.info                  --------------------------
	.section	.nv.info,"",@"SHT_CUDA_INFO"
	.align	4


	//----- nvinfo : EIATTR_REGCOUNT
	.align		4
        /*0000*/ 	.byte	0x04, 0x2f
        /*0002*/ 	.short	(.L_20 - .L_19)
	.align		4
.L_19:
        /*0004*/ 	.word	index@(_ZN7cutlass13device_kernelINS_4gemm6kernel13GemmUniversalIN4cute5tupleIJiiiiEEENS1_10collective13CollectiveMmaINS1_35MainloopSm100TmaUmmaWarpSpecializedILi20ELi2ELi4ENS5_IJNS4_1CILi1EEENSA_ILi4EEESB_EEEEENS5_IJNSA_ILi64EEENSA_ILi256EEENSA_ILi32EEEEEENS_12float_e4m3_tENS5_IJlSB_lEEESJ_SK_NS4_8TiledMMAINS4_8MMA_AtomIJNS4_10MMA_TraitsINS4_19SM100_MMA_F8F6F4_SSEJSJ_SJ_fSF_SG_NS4_17integral_constantINS4_4UMMA5MajorELSR_0EEESS_NSP_INSQ_7ScaleInELST_0EEESU_EEEEEENS4_6LayoutINS5_IJSB_SB_SB_EEENS5_IJNSA_ILi0EEESZ_SZ_EEEEENS5_IJNS4_10UnderscoreES12_S12_EEEEENS4_23SM90_TMA_LOAD_MULTICASTENS4_14ComposedLayoutINS4_7SwizzleILi1ELi4ELi3EEENS4_18smem_ptr_flag_bitsILi8EEENSX_INS5_IJNSA_ILi8EEESH_EEENS5_IJSH_SB_EEEEEEEvNS4_8identityENS4_13SM90_TMA_LOADES1F_vS1G_EENS_8epilogue10collective18CollectiveEpilogueINS1J_23Sm100TmaWarpSpecializedILi4ELi2ELi32ELb0ELb0EEEJSI_NS5_IJNSX_ISF_SB_EES1O_EEESJ_SK_SJ_SK_NS1J_6fusion15FusionCallbacksIS1N_NS1Q_17LinearCombinationISJ_fSJ_fLNS_15FloatRoundStyleE2EEESI_S1P_JEEENS4_5SM1004TMEM4LOAD26SM100_TMEM_LOAD_16dp32b32xES1H_NS16_INS17_ILi2ELi4ELi3EEES1A_NSX_INS5_IJS1B_SF_EEENS5_IJSF_SB_EEEEEEENS4_39AutoVectorizingCopyWithAssumedAlignmentILi128EEENS4_14SM90_TMA_STOREES24_S26_S26_EEEvvEEEEvNT_6ParamsE)
        /*0008*/ 	.word	0x00000075


	//----- nvinfo : EIATTR_FRAME_SIZE
	.align		4
.L_20:
        /*000c*/ 	.byte	0x04, 0x11
        /*000e*/ 	.short	(.L_22 - .L_21)
	.align		4
.L_21:
        /*0010*/ 	.word	index@($__internal_2_$__cuda_sm10x_tcgen05_guardrail_trap_unallocated_columns_being_dealloced)
        /*0014*/ 	.word	0x00000000


	//----- nvinfo : EIATTR_FRAME_SIZE
	.align		4
.L_22:
        /*0018*/ 	.byte	0x04, 0x11
        /*001a*/ 	.short	(.L_24 - .L_23)
	.align		4
.L_23:
        /*001c*/ 	.word	index@($__internal_1_$__cuda_sm10x_tcgen05_guardrail_trap_phase_invalid_during_alloc)
        /*0020*/ 	.word	0x00000000


	//----- nvinfo : EIATTR_FRAME_SIZE
	.align		4
.L_24:
        /*0024*/ 	.byte	0x04, 0x11
        /*0026*/ 	.short	(.L_26 - .L_25)
	.align		4
.L_25:
        /*0028*/ 	.word	index@($__internal_0_$__cuda_sm10x_tcgen05_guardrail_trap_col_being_dealloced_not_returned_by_alloc)
        /*002c*/ 	.word	0x00000000


	//----- nvinfo : EIATTR_FRAME_SIZE
	.align		4
.L_26:
        /*0030*/ 	.byte	0x04, 0x11
        /*0032*/ 	.short	(.L_28 - .L_27)
	.align		4
.L_27:
        /*0034*/ 	.word	index@(_ZN7cutlass13device_kernelINS_4gemm6kernel13GemmUniversalIN4cute5tupleIJiiiiEEENS1_10collective13CollectiveMmaINS1_35MainloopSm100TmaUmmaWarpSpecializedILi20ELi2ELi4ENS5_IJNS4_1CILi1EEENSA_ILi4EEESB_EEEEENS5_IJNSA_ILi64EEENSA_ILi256EEENSA_ILi32EEEEEENS_12float_e4m3_tENS5_IJlSB_lEEESJ_SK_NS4_8TiledMMAINS4_8MMA_AtomIJNS4_10MMA_TraitsINS4_19SM100_MMA_F8F6F4_SSEJSJ_SJ_fSF_SG_NS4_17integral_constantINS4_4UMMA5MajorELSR_0EEESS_NSP_INSQ_7ScaleInELST_0EEESU_EEEEEENS4_6LayoutINS5_IJSB_SB_SB_EEENS5_IJNSA_ILi0EEESZ_SZ_EEEEENS5_IJNS4_10UnderscoreES12_S12_EEEEENS4_23SM90_TMA_LOAD_MULTICASTENS4_14ComposedLayoutINS4_7SwizzleILi1ELi4ELi3EEENS4_18smem_ptr_flag_bitsILi8EEENSX_INS5_IJNSA_ILi8EEESH_EEENS5_IJSH_SB_EEEEEEEvNS4_8identityENS4_13SM90_TMA_LOADES1F_vS1G_EENS_8epilogue10collective18CollectiveEpilogueINS1J_23Sm100TmaWarpSpecializedILi4ELi2ELi32ELb0ELb0EEEJSI_NS5_IJNSX_ISF_SB_EES1O_EEESJ_SK_SJ_SK_NS1J_6fusion15FusionCallbacksIS1N_NS1Q_17LinearCombinationISJ_fSJ_fLNS_15FloatRoundStyleE2EEESI_S1P_JEEENS4_5SM1004TMEM4LOAD26SM100_TMEM_LOAD_16dp32b32xES1H_NS16_INS17_ILi2ELi4ELi3EEES1A_NSX_INS5_IJS1B_SF_EEENS5_IJSF_SB_EEEEEEENS4_39AutoVectorizingCopyWithAssumedAlignmentILi128EEENS4_14SM90_TMA_STOREES24_S26_S26_EEEvvEEEEvNT_6ParamsE)
        /*0038*/ 	.word	0x00000000


	//----- nvinfo : EIATTR_MIN_STACK_SIZE
	.align		4
.L_28:
        /*003c*/ 	.byte	0x04, 0x12
        /*003e*/ 	.short	(.L_30 - .L_29)
	.align		4
.L_29:
        /*0040*/ 	.word	index@(_ZN7cutlass13device_kernelINS_4gemm6kernel13GemmUniversalIN4cute5tupleIJiiiiEEENS1_10collective13CollectiveMmaINS1_35MainloopSm100TmaUmmaWarpSpecializedILi20ELi2ELi4ENS5_IJNS4_1CILi1EEENSA_ILi4EEESB_EEEEENS5_IJNSA_ILi64EEENSA_ILi256EEENSA_ILi32EEEEEENS_12float_e4m3_tENS5_IJlSB_lEEESJ_SK_NS4_8TiledMMAINS4_8MMA_AtomIJNS4_10MMA_TraitsINS4_19SM100_MMA_F8F6F4_SSEJSJ_SJ_fSF_SG_NS4_17integral_constantINS4_4UMMA5MajorELSR_0EEESS_NSP_INSQ_7ScaleInELST_0EEESU_EEEEEENS4_6LayoutINS5_IJSB_SB_SB_EEENS5_IJNSA_ILi0EEESZ_SZ_EEEEENS5_IJNS4_10UnderscoreES12_S12_EEEEENS4_23SM90_TMA_LOAD_MULTICASTENS4_14ComposedLayoutINS4_7SwizzleILi1ELi4ELi3EEENS4_18smem_ptr_flag_bitsILi8EEENSX_INS5_IJNSA_ILi8EEESH_EEENS5_IJSH_SB_EEEEEEEvNS4_8identityENS4_13SM90_TMA_LOADES1F_vS1G_EENS_8epilogue10collective18CollectiveEpilogueINS1J_23Sm100TmaWarpSpecializedILi4ELi2ELi32ELb0ELb0EEEJSI_NS5_IJNSX_ISF_SB_EES1O_EEESJ_SK_SJ_SK_NS1J_6fusion15FusionCallbacksIS1N_NS1Q_17LinearCombinationISJ_fSJ_fLNS_15FloatRoundStyleE2EEESI_S1P_JEEENS4_5SM1004TMEM4LOAD26SM100_TMEM_LOAD_16dp32b32xES1H_NS16_INS17_ILi2ELi4ELi3EEES1A_NSX_INS5_IJS1B_SF_EEENS5_IJSF_SB_EEEEEEENS4_39AutoVectorizingCopyWithAssumedAlignmentILi128EEENS4_14SM90_TMA_STOREES24_S26_S26_EEEvvEEEEvNT_6ParamsE)
        /*0044*/ 	.word	0x00000000
.L_30:


//--------------------- .nv.compat                --------------------------
	.section	.nv.compat,"",@"SHT_CUDA_COMPAT_INFO"
	.align	4
        /*0000*/ 	.byte	0x02, 0x09, 0x01, 0x00, 0x02, 0x02, 0x02, 0x00, 0x02, 0x05, 0x05, 0x00, 0x03, 0x07, 0x01, 0x01
        /*0010*/ 	.byte	0x02, 0x03, 0x01, 0x00, 0x02, 0x06, 0x01, 0x00, 0x04, 0x0b, 0x08, 0x00, 0x09, 0x00, 0x00, 0x00
        /*0020*/ 	.byte	0x00, 0x00, 0x00, 0x00


//--------------------- .nv.info._ZN7cutlass13device_kernelINS_4gemm6kernel13GemmUniversalIN4cute5tupleIJiiiiEEENS1_10collective13CollectiveMmaINS1_35MainloopSm100TmaUmmaWarpSpecializedILi20ELi2ELi4ENS5_IJNS4_1CILi1EEENSA_ILi4EEESB_EEEEENS5_IJNSA_ILi64EEENSA_ILi256EEENSA_ILi32EEEEEENS_12float_e4m3_tENS5_IJlSB_lEEESJ_SK_NS4_8TiledMMAINS4_8MMA_AtomIJNS4_10MMA_TraitsINS4_19SM100_MMA_F8F6F4_SSEJSJ_SJ_fSF_SG_NS4_17integral_constantINS4_4UMMA5MajorELSR_0EEESS_NSP_INSQ_7ScaleInELST_0EEESU_EEEEEENS4_6LayoutINS5_IJSB_SB_SB_EEENS5_IJNSA_ILi0EEESZ_SZ_EEEEENS5_IJNS4_10UnderscoreES12_S12_EEEEENS4_23SM90_TMA_LOAD_MULTICASTENS4_14ComposedLayoutINS4_7SwizzleILi1ELi4ELi3EEENS4_18smem_ptr_flag_bitsILi8EEENSX_INS5_IJNSA_ILi8EEESH_EEENS5_IJSH_SB_EEEEEEEvNS4_8identityENS4_13SM90_TMA_LOADES1F_vS1G_EENS_8epilogue10collective18CollectiveEpilogueINS1J_23Sm100TmaWarpSpecializedILi4ELi2ELi32ELb0ELb0EEEJSI_NS5_IJNSX_ISF_SB_EES1O_EEESJ_SK_SJ_SK_NS1J_6fusion15FusionCallbacksIS1N_NS1Q_17LinearCombinationISJ_fSJ_fLNS_15FloatRoundStyleE2EEESI_S1P_JEEENS4_5SM1004TMEM4LOAD26SM100_TMEM_LOAD_16dp32b32xES1H_NS16_INS17_ILi2ELi4ELi3EEES1A_NSX_INS5_IJS1B_SF_EEENS5_IJSF_SB_EEEEEEENS4_39AutoVectorizingCopyWithAssumedAlignmentILi128EEENS4_14SM90_TMA_STOREES24_S26_S26_EEEvvEEEEvNT_6ParamsE --------------------------
	.section	.nv.info._ZN7cutlass13device_kernelINS_4gemm6kernel13GemmUniversalIN4cute5tupleIJiiiiEEENS1_10collective13CollectiveMmaINS1_35MainloopSm100TmaUmmaWarpSpecializedILi20ELi2ELi4ENS5_IJNS4_1CILi1EEENSA_ILi4EEESB_EEEEENS5_IJNSA_ILi64EEENSA_ILi256EEENSA_ILi32EEEEEENS_12float_e4m3_tENS5_IJlSB_lEEESJ_SK_NS4_8TiledMMAINS4_8MMA_AtomIJNS4_10MMA_TraitsINS4_19SM100_MMA_F8F6F4_SSEJSJ_SJ_fSF_SG_NS4_17integral_constantINS4_4UMMA5MajorELSR_0EEESS_NSP_INSQ_7ScaleInELST_0EEESU_EEEEEENS4_6LayoutINS5_IJSB_SB_SB_EEENS5_IJNSA_ILi0EEESZ_SZ_EEEEENS5_IJNS4_10UnderscoreES12_S12_EEEEENS4_23SM90_TMA_LOAD_MULTICASTENS4_14ComposedLayoutINS4_7SwizzleILi1ELi4ELi3EEENS4_18smem_ptr_flag_bitsILi8EEENSX_INS5_IJNSA_ILi8EEESH_EEENS5_IJSH_SB_EEEEEEEvNS4_8identityENS4_13SM90_TMA_LOADES1F_vS1G_EENS_8epilogue10collective18CollectiveEpilogueINS1J_23Sm100TmaWarpSpecializedILi4ELi2ELi32ELb0ELb0EEEJSI_NS5_IJNSX_ISF_SB_EES1O_EEESJ_SK_SJ_SK_NS1J_6fusion15FusionCallbacksIS1N_NS1Q_17LinearCombinationISJ_fSJ_fLNS_15FloatRoundStyleE2EEESI_S1P_JEEENS4_5SM1004TMEM4LOAD26SM100_TMEM_LOAD_16dp32b32xES1H_NS16_INS17_ILi2ELi4ELi3EEES1A_NSX_INS5_IJS1B_SF_EEENS5_IJSF_SB_EEEEEEENS4_39AutoVectorizingCopyWithAssumedAlignmentILi128EEENS4_14SM90_TMA_STOREES24_S26_S26_EEEvvEEEEvNT_6ParamsE,"",@"SHT_CUDA_INFO"
	.sectionflags	@""
	.align	4


	//----- nvinfo : EIATTR_CUDA_API_VERSION
	.align		4
        /*0000*/ 	.byte	0x04, 0x37
        /*0002*/ 	.short	(.L_32 - .L_31)
.L_31:
        /*0004*/ 	.word	0x00000082


	//----- nvinfo : EIATTR_KPARAM_INFO
	.align		4
.L_32:
        /*0008*/ 	.byte	0x04, 0x17
        /*000a*/ 	.short	(.L_34 - .L_33)
.L_33:
        /*000c*/ 	.word	0x00000000
        /*0010*/ 	.short	0x0000
        /*0012*/ 	.short	0x0000
        /*0014*/ 	.byte	0x00, 0xf0, 0x01, 0x20


	//----- nvinfo : EIATTR_AT_ENTRY_FRAGMENTS
	.align		4
.L_34:
        /*0018*/ 	.byte	0x04, 0x4f
        /*001a*/ 	.short	(.L_36 - .L_35)


	//   ....[0]....
.L_35:
        /*001c*/ 	.word	0x00000006


	//----- nvinfo : EIATTR_RESERVED_SMEM_USED
	.align		4
.L_36:
        /*0020*/ 	.byte	0x01, 0x41
	.zero		2


	//----- nvinfo : EIATTR_SPARSE_MMA_MASK
	.align		4
        /*0024*/ 	.byte	0x03, 0x50
        /*0026*/ 	.short	0x0000


	//----- nvinfo : EIATTR_TCGEN05_1CTA_USED
	.align		4
        /*0028*/ 	.byte	0x01, 0x51
	.zero		2


	//----- nvinfo : EIATTR_MAXREG_COUNT
	.align		4
        /*002c*/ 	.byte	0x03, 0x1b
        /*002e*/ 	.short	0x00ff


	//----- nvinfo : EIATTR_NUM_BARRIERS
	.align		4
        /*0030*/ 	.byte	0x02, 0x4c
        /*0032*/ 	.byte	0x07
	.zero		1


	//----- nvinfo : EIATTR_EXTERNS
	.align		4
        /*0034*/ 	.byte	0x04, 0x0f
        /*0036*/ 	.short	(.L_38 - .L_37)


	//   ....[0]....
	.align		4
.L_37:
        /*0038*/ 	.word	index@(__assertfail)


	//----- nvinfo : EIATTR_MERCURY_ISA_VERSION
	.align		4
.L_38:
        /*003c*/ 	.byte	0x03, 0x5f
        /*003e*/ 	.short	0x0101


	//----- nvinfo : EIATTR_INT_WARP_WIDE_INSTR_OFFSETS
	.align		4
        /*0040*/ 	.byte	0x04, 0x31
        /*0042*/ 	.short	(.L_40 - .L_39)


	//   ....[0]....
.L_39:
        /*0044*/ 	.word	0x00004740


	//   ....[1]....
        /*0048*/ 	.word	0x00004760


	//   ....[2]....
        /*004c*/ 	.word	0x00004790


	//   ....[3]....
        /*0050*/ 	.word	0x00005310


	//   ....[4]....
        /*0054*/ 	.word	0x00005380


	//   ....[5]....
        /*0058*/ 	.word	0x00005450


	//   ....[6]....
        /*005c*/ 	.word	0x000054d0


	//   ....[7]....
        /*0060*/ 	.word	0x000055c0


	//   ....[8]....
        /*0064*/ 	.word	0x00005640


	//   ....[9]....
        /*0068*/ 	.word	0x00005720


	//   ....[10]....
        /*006c*/ 	.word	0x000057d0


	//----- nvinfo : EIATTR_COOP_GROUP_MASK_REGIDS
	.align		4
.L_40:
        /*0070*/ 	.byte	0x04, 0x29
        /*0072*/ 	.short	(.L_42 - .L_41)


	//   ....[0]....
.L_41:
        /*0074*/ 	.word	0xffffffff


	//   ....[1]....
        /*0078*/ 	.word	0xffffffff


	//   ....[2]....
        /*007c*/ 	.word	0xffffffff


	//   ....[3]....
        /*0080*/ 	.word	0xffffffff


	//   ....[4]....
        /*0084*/ 	.word	0xffffffff


	//   ....[5]....
        /*0088*/ 	.word	0xffffffff


	//   ....[6]....
        /*008c*/ 	.word	0xffffffff


	//   ....[7]....
        /*0090*/ 	.word	0xffffffff


	//   ....[8]....
        /*0094*/ 	.word	0xffffffff


	//   ....[9]....
        /*0098*/ 	.word	0xffffffff


	//   ....[10]....
        /*009c*/ 	.word	0xffffffff


	//   ....[11]....
        /*00a0*/ 	.word	0xffffffff


	//   ....[12]....
        /*00a4*/ 	.word	0xffffffff


	//   ....[13]....
        /*00a8*/ 	.word	0xffffffff


	//----- nvinfo : EIATTR_COOP_GROUP_INSTR_OFFSETS
	.align		4
.L_42:
        /*00ac*/ 	.byte	0x04, 0x28
        /*00ae*/ 	.short	(.L_44 - .L_43)


	//   ....[0]....
.L_43:
        /*00b0*/ 	.word	0x00000080


	//   ....[1]....
        /*00b4*/ 	.word	0x000004f0


	//   ....[2]....
        /*00b8*/ 	.word	0x000008d0


	//   ....[3]....
        /*00bc*/ 	.word	0x00000a70


	//   ....[4]....
        /*00c0*/ 	.word	0x00000b70


	//   ....[5]....
        /*00c4*/ 	.word	0x00000ce0


	//   ....[6]....
        /*00c8*/ 	.word	0x00000e80


	//   ....[7]....
        /*00cc*/ 	.word	0x00001030


	//   ....[8]....
        /*00d0*/ 	.word	0x000022a0


	//   ....[9]....
        /*00d4*/ 	.word	0x00003a80


	//   ....[10]....
        /*00d8*/ 	.word	0x00003c90


	//   ....[11]....
        /*00dc*/ 	.word	0x00003cc0


	//   ....[12]....
        /*00e0*/ 	.word	0x00004620


	//   ....[13]....
        /*00e4*/ 	.word	0x00004850


	//----- nvinfo : EIATTR_VRC_CTA_INIT_COUNT
	.align		4
.L_44:
        /*00e8*/ 	.byte	0x02, 0x4a
        /*00ea*/ 	.byte	0x80
	.zero		1


	//----- nvinfo : EIATTR_SYSCALL_OFFSETS
	.align		4
        /*00ec*/ 	.byte	0x04, 0x46
        /*00ee*/ 	.short	(.L_46 - .L_45)


	//   ....[0]....
.L_45:
        /*00f0*/ 	.word	0x00006460


	//   ....[1]....
        /*00f4*/ 	.word	0x000065a0


	//   ....[2]....
        /*00f8*/ 	.word	0x00006dd0


	//   ....[3]....
        /*00fc*/ 	.word	0x00007b60


	//   ....[4]....
        /*0100*/ 	.word	0x000088b0


	//   ....[5]....
        /*0104*/ 	.word	0x00009630


	//----- nvinfo : EIATTR_MBARRIER_INSTR_OFFSETS
	.align		4
.L_46:
        /*0108*/ 	.byte	0x04, 0x39
        /*010a*/ 	.short	(.L_48 - .L_47)


	//   ....[0]....
.L_47:
        /*010c*/ 	.word	0x00000630
        /*0110*/ 	.word	0x000000ff
        /*0114*/ 	.word	0x00000000
        /*0118*/ 	.short	0x0100
        /*011a*/ 	.byte	0x04
	.zero		1


	//   ....[1]....
        /*011c*/ 	.word	0x00000640
        /*0120*/ 	.word	0x000000ff
        /*0124*/ 	.word	0x000000a0
        /*0128*/ 	.short	0x0100
        /*012a*/ 	.byte	0x04
	.zero		1


	//   ....[2]....
        /*012c*/ 	.word	0x00000650
        /*0130*/ 	.word	0x000000ff
        /*0134*/ 	.word	0x00000008
        /*0138*/ 	.short	0x0100
        /*013a*/ 	.byte	0x04
	.zero		1


	//   ....[3]....
        /*013c*/ 	.word	0x00000660
        /*0140*/ 	.word	0x000000ff
        /*0144*/ 	.word	0x000000a8
        /*0148*/ 	.short	0x0100
        /*014a*/ 	.byte	0x04
	.zero		1


	//   ....[4]....
        /*014c*/ 	.word	0x00000670
        /*0150*/ 	.word	0x000000ff
        /*0154*/ 	.word	0x00000010
        /*0158*/ 	.short	0x0100
        /*015a*/ 	.byte	0x04
	.zero		1


	//   ....[5]....
        /*015c*/ 	.word	0x00000680
        /*0160*/ 	.word	0x000000ff
        /*0164*/ 	.word	0x000000b0
        /*0168*/ 	.short	0x0100
        /*016a*/ 	.byte	0x04
	.zero		1


	//   ....[6]....
        /*016c*/ 	.word	0x00000690
        /*0170*/ 	.word	0x000000ff
        /*0174*/ 	.word	0x00000018
        /*0178*/ 	.short	0x0100
        /*017a*/ 	.byte	0x04
	.zero		1


	//   ....[7]....
        /*017c*/ 	.word	0x000006a0
        /*0180*/ 	.word	0x000000ff
        /*0184*/ 	.word	0x000000b8
        /*0188*/ 	.short	0x0100
        /*018a*/ 	.byte	0x04
	.zero		1


	//   ....[8]....
        /*018c*/ 	.word	0x000006b0
        /*0190*/ 	.word	0x000000ff
        /*0194*/ 	.word	0x00000020
        /*0198*/ 	.short	0x0100
        /*019a*/ 	.byte	0x04
	.zero		1


	//   ....[9]....
        /*019c*/ 	.word	0x000006c0
        /*01a0*/ 	.word	0x000000ff
        /*01a4*/ 	.word	0x000000c0
        /*01a8*/ 	.short	0x0100
        /*01aa*/ 	.byte	0x04
	.zero		1


	//   ....[10]....
        /*01ac*/ 	.word	0x000006d0
        /*01b0*/ 	.word	0x000000ff
        /*01b4*/ 	.word	0x00000028
        /*01b8*/ 	.short	0x0100
        /*01ba*/ 	.byte	0x04
	.zero		1


	//   ....[11]....
        /*01bc*/ 	.word	0x000006e0
        /*01c0*/ 	.word	0x000000ff
        /*01c4*/ 	.word	0x000000c8
        /*01c8*/ 	.short	0x0100
        /*01ca*/ 	.byte	0x04
	.zero		1


	//   ....[12]....
        /*01cc*/ 	.word	0x000006f0
        /*01d0*/ 	.word	0x000000ff
        /*01d4*/ 	.word	0x00000030
        /*01d8*/ 	.short	0x0100
        /*01da*/ 	.byte	0x04
	.zero		1


	//   ....[13]....
        /*01dc*/ 	.word	0x00000700
        /*01e0*/ 	.word	0x000000ff
        /*01e4*/ 	.word	0x000000d0
        /*01e8*/ 	.short	0x0100
        /*01ea*/ 	.byte	0x04
	.zero		1


	//   ....[14]....
        /*01ec*/ 	.word	0x00000710
        /*01f0*/ 	.word	0x000000ff
        /*01f4*/ 	.word	0x00000038
        /*01f8*/ 	.short	0x0100
        /*01fa*/ 	.byte	0x04
	.zero		1


	//   ....[15]....
        /*01fc*/ 	.word	0x00000720
        /*0200*/ 	.word	0x000000ff
        /*0204*/ 	.word	0x000000d8
        /*0208*/ 	.short	0x0100
        /*020a*/ 	.byte	0x04
	.zero		1


	//   ....[16]....
        /*020c*/ 	.word	0x00000730
        /*0210*/ 	.word	0x000000ff
        /*0214*/ 	.word	0x00000040
        /*0218*/ 	.short	0x0100
        /*021a*/ 	.byte	0x04
	.zero		1


	//   ....[17]....
        /*021c*/ 	.word	0x00000740
        /*0220*/ 	.word	0x000000ff
        /*0224*/ 	.word	0x000000e0
        /*0228*/ 	.short	0x0100
        /*022a*/ 	.byte	0x04
	.zero		1


	//   ....[18]....
        /*022c*/ 	.word	0x00000750
        /*0230*/ 	.word	0x000000ff
        /*0234*/ 	.word	0x00000048
        /*0238*/ 	.short	0x0100
        /*023a*/ 	.byte	0x04
	.zero		1


	//   ....[19]....
        /*023c*/ 	.word	0x00000760
        /*0240*/ 	.word	0x000000ff
        /*0244*/ 	.word	0x000000e8
        /*0248*/ 	.short	0x0100
        /*024a*/ 	.byte	0x04
	.zero		1


	//   ....[20]....
        /*024c*/ 	.word	0x00000770
        /*0250*/ 	.word	0x000000ff
        /*0254*/ 	.word	0x00000050
        /*0258*/ 	.short	0x0100
        /*025a*/ 	.byte	0x04
	.zero		1


	//   ....[21]....
        /*025c*/ 	.word	0x00000780
        /*0260*/ 	.word	0x000000ff
        /*0264*/ 	.word	0x000000f0
        /*0268*/ 	.short	0x0100
        /*026a*/ 	.byte	0x04
	.zero		1


	//   ....[22]....
        /*026c*/ 	.word	0x00000790
        /*0270*/ 	.word	0x000000ff
        /*0274*/ 	.word	0x00000058
        /*0278*/ 	.short	0x0100
        /*027a*/ 	.byte	0x04
	.zero		1


	//   ....[23]....
        /*027c*/ 	.word	0x000007a0
        /*0280*/ 	.word	0x000000ff
        /*0284*/ 	.word	0x000000f8
        /*0288*/ 	.short	0x0100
        /*028a*/ 	.byte	0x04
	.zero		1


	//   ....[24]....
        /*028c*/ 	.word	0x000007b0
        /*0290*/ 	.word	0x000000ff
        /*0294*/ 	.word	0x00000060
        /*0298*/ 	.short	0x0100
        /*029a*/ 	.byte	0x04
	.zero		1


	//   ....[25]....
        /*029c*/ 	.word	0x000007c0
        /*02a0*/ 	.word	0x000000ff
        /*02a4*/ 	.word	0x00000100
        /*02a8*/ 	.short	0x0100
        /*02aa*/ 	.byte	0x04
	.zero		1


	//   ....[26]....
        /*02ac*/ 	.word	0x000007d0
        /*02b0*/ 	.word	0x000000ff
        /*02b4*/ 	.word	0x00000068
        /*02b8*/ 	.short	0x0100
        /*02ba*/ 	.byte	0x04
	.zero		1


	//   ....[27]....
        /*02bc*/ 	.word	0x000007e0
        /*02c0*/ 	.word	0x000000ff
        /*02c4*/ 	.word	0x00000108
        /*02c8*/ 	.short	0x0100
        /*02ca*/ 	.byte	0x04
	.zero		1


	//   ....[28]....
        /*02cc*/ 	.word	0x000007f0
        /*02d0*/ 	.word	0x000000ff
        /*02d4*/ 	.word	0x00000070
        /*02d8*/ 	.short	0x0100
        /*02da*/ 	.byte	0x04
	.zero		1


	//   ....[29]....
        /*02dc*/ 	.word	0x00000800
        /*02e0*/ 	.word	0x000000ff
        /*02e4*/ 	.word	0x00000110
        /*02e8*/ 	.short	0x0100
        /*02ea*/ 	.byte	0x04
	.zero		1


	//   ....[30]....
        /*02ec*/ 	.word	0x00000810
        /*02f0*/ 	.word	0x000000ff
        /*02f4*/ 	.word	0x00000078
        /*02f8*/ 	.short	0x0100
        /*02fa*/ 	.byte	0x04
	.zero		1


	//   ....[31]....
        /*02fc*/ 	.word	0x00000820
        /*0300*/ 	.word	0x000000ff
        /*0304*/ 	.word	0x00000118
        /*0308*/ 	.short	0x0100
        /*030a*/ 	.byte	0x04
	.zero		1


	//   ....[32]....
        /*030c*/ 	.word	0x00000830
        /*0310*/ 	.word	0x000000ff
        /*0314*/ 	.word	0x00000080
        /*0318*/ 	.short	0x0100
        /*031a*/ 	.byte	0x04
	.zero		1


	//   ....[33]....
        /*031c*/ 	.word	0x00000840
        /*0320*/ 	.word	0x000000ff
        /*0324*/ 	.word	0x00000120
        /*0328*/ 	.short	0x0100
        /*032a*/ 	.byte	0x04
	.zero		1


	//   ....[34]....
        /*032c*/ 	.word	0x00000850
        /*0330*/ 	.word	0x000000ff
        /*0334*/ 	.word	0x00000088
        /*0338*/ 	.short	0x0100
        /*033a*/ 	.byte	0x04
	.zero		1


	//   ....[35]....
        /*033c*/ 	.word	0x00000860
        /*0340*/ 	.word	0x000000ff
        /*0344*/ 	.word	0x00000128
        /*0348*/ 	.short	0x0100
        /*034a*/ 	.byte	0x04
	.zero		1


	//   ....[36]....
        /*034c*/ 	.word	0x00000870
        /*0350*/ 	.word	0x000000ff
        /*0354*/ 	.word	0x00000090
        /*0358*/ 	.short	0x0100
        /*035a*/ 	.byte	0x04
	.zero		1


	//   ....[37]....
        /*035c*/ 	.word	0x00000880
        /*0360*/ 	.word	0x000000ff
        /*0364*/ 	.word	0x00000130
        /*0368*/ 	.short	0x0100
        /*036a*/ 	.byte	0x04
	.zero		1


	//   ....[38]....
        /*036c*/ 	.word	0x00000890
        /*0370*/ 	.word	0x000000ff
        /*0374*/ 	.word	0x00000098
        /*0378*/ 	.short	0x0100
        /*037a*/ 	.byte	0x04
	.zero		1


	//   ....[39]....
        /*037c*/ 	.word	0x000008a0
        /*0380*/ 	.word	0x000000ff
        /*0384*/ 	.word	0x00000138
        /*0388*/ 	.short	0x0100
        /*038a*/ 	.byte	0x04
	.zero		1


	//   ....[40]....
        /*038c*/ 	.word	0x000009e0
        /*0390*/ 	.word	0x000000ff
        /*0394*/ 	.word	0x00000140
        /*0398*/ 	.short	0x0100
        /*039a*/ 	.byte	0x04
	.zero		1


	//   ....[41]....
        /*039c*/ 	.word	0x000009f0
        /*03a0*/ 	.word	0x000000ff
        /*03a4*/ 	.word	0x00000160
        /*03a8*/ 	.short	0x0100
        /*03aa*/ 	.byte	0x04
	.zero		1


	//   ....[42]....
        /*03ac*/ 	.word	0x00000a00
        /*03b0*/ 	.word	0x000000ff
        /*03b4*/ 	.word	0x00000148
        /*03b8*/ 	.short	0x0100
        /*03ba*/ 	.byte	0x04
	.zero		1


	//   ....[43]....
        /*03bc*/ 	.word	0x00000a10
        /*03c0*/ 	.word	0x000000ff
        /*03c4*/ 	.word	0x00000168
        /*03c8*/ 	.short	0x0100
        /*03ca*/ 	.byte	0x04
	.zero		1


	//   ....[44]....
        /*03cc*/ 	.word	0x00000a20
        /*03d0*/ 	.word	0x000000ff
        /*03d4*/ 	.word	0x00000150
        /*03d8*/ 	.short	0x0100
        /*03da*/ 	.byte	0x04
	.zero		1


	//   ....[45]....
        /*03dc*/ 	.word	0x00000a30
        /*03e0*/ 	.word	0x000000ff
        /*03e4*/ 	.word	0x00000170
        /*03e8*/ 	.short	0x0100
        /*03ea*/ 	.byte	0x04
	.zero		1


	//   ....[46]....
        /*03ec*/ 	.word	0x00000a40
        /*03f0*/ 	.word	0x000000ff
        /*03f4*/ 	.word	0x00000158
        /*03f8*/ 	.short	0x0100
        /*03fa*/ 	.byte	0x04
	.zero		1


	//   ....[47]....
        /*03fc*/ 	.word	0x00000a50
        /*0400*/ 	.word	0x000000ff
        /*0404*/ 	.word	0x00000178
        /*0408*/ 	.short	0x0100
        /*040a*/ 	.byte	0x04
	.zero		1


	//   ....[48]....
        /*040c*/ 	.word	0x00000b40
        /*0410*/ 	.word	0x000000ff
        /*0414*/ 	.word	0x00000180
        /*0418*/ 	.short	0x0100
        /*041a*/ 	.byte	0x06
	.zero		1


	//   ....[49]....
        /*041c*/ 	.word	0x00000b50
        /*0420*/ 	.word	0x000000ff
        /*0424*/ 	.word	0x00000188
        /*0428*/ 	.short	0x0100
        /*042a*/ 	.byte	0x06
	.zero		1


	//   ....[50]....
        /*042c*/ 	.word	0x00000c90
        /*0430*/ 	.word	0x000000ff
        /*0434*/ 	.word	0x00000190
        /*0438*/ 	.short	0x0100
        /*043a*/ 	.byte	0x06
	.zero		1


	//   ....[51]....
        /*043c*/ 	.word	0x00000ca0
        /*0440*/ 	.word	0x000000ff
        /*0444*/ 	.word	0x000001a0
        /*0448*/ 	.short	0x0100
        /*044a*/ 	.byte	0x06
	.zero		1


	//   ....[52]....
        /*044c*/ 	.word	0x00000cb0
        /*0450*/ 	.word	0x000000ff
        /*0454*/ 	.word	0x00000198
        /*0458*/ 	.short	0x0100
        /*045a*/ 	.byte	0x06
	.zero		1


	//   ....[53]....
        /*045c*/ 	.word	0x00000cc0
        /*0460*/ 	.word	0x000000ff
        /*0464*/ 	.word	0x000001a8
        /*0468*/ 	.short	0x0100
        /*046a*/ 	.byte	0x06
	.zero		1


	//   ....[54]....
        /*046c*/ 	.word	0x00000df0
        /*0470*/ 	.word	0x000000ff
        /*0474*/ 	.word	0x000001b0
        /*0478*/ 	.short	0x0100
        /*047a*/ 	.byte	0x04
	.zero		1


	//   ....[55]....
        /*047c*/ 	.word	0x00000e00
        /*0480*/ 	.word	0x000000ff
        /*0484*/ 	.word	0x000001d0
        /*0488*/ 	.short	0x0100
        /*048a*/ 	.byte	0x04
	.zero		1


	//   ....[56]....
        /*048c*/ 	.word	0x00000e10
        /*0490*/ 	.word	0x000000ff
        /*0494*/ 	.word	0x000001b8
        /*0498*/ 	.short	0x0100
        /*049a*/ 	.byte	0x04
	.zero		1


	//   ....[57]....
        /*049c*/ 	.word	0x00000e20
        /*04a0*/ 	.word	0x000000ff
        /*04a4*/ 	.word	0x000001d8
        /*04a8*/ 	.short	0x0100
        /*04aa*/ 	.byte	0x04
	.zero		1


	//   ....[58]....
        /*04ac*/ 	.word	0x00000e30
        /*04b0*/ 	.word	0x000000ff
        /*04b4*/ 	.word	0x000001c0
        /*04b8*/ 	.short	0x0100
        /*04ba*/ 	.byte	0x04
	.zero		1


	//   ....[59]....
        /*04bc*/ 	.word	0x00000e40
        /*04c0*/ 	.word	0x000000ff
        /*04c4*/ 	.word	0x000001e0
        /*04c8*/ 	.short	0x0100
        /*04ca*/ 	.byte	0x04
	.zero		1


	//   ....[60]....
        /*04cc*/ 	.word	0x00000e50
        /*04d0*/ 	.word	0x000000ff
        /*04d4*/ 	.word	0x000001c8
        /*04d8*/ 	.short	0x0100
        /*04da*/ 	.byte	0x04
	.zero		1


	//   ....[61]....
        /*04dc*/ 	.word	0x00000e60
        /*04e0*/ 	.word	0x000000ff
        /*04e4*/ 	.word	0x000001e8
        /*04e8*/ 	.short	0x0100
        /*04ea*/ 	.byte	0x04
	.zero		1


	//   ....[62]....
        /*04ec*/ 	.word	0x00000f50
        /*04f0*/ 	.word	0x000000ff
        /*04f4*/ 	.word	0x000001f0
        /*04f8*/ 	.short	0x0100
        /*04fa*/ 	.byte	0x04
	.zero		1


	//   ....[63]....
        /*04fc*/ 	.word	0x00000f60
        /*0500*/ 	.word	0x000000ff
        /*0504*/ 	.word	0x00000200
        /*0508*/ 	.short	0x0100
        /*050a*/ 	.byte	0x04
	.zero		1


	//   ....[64]....
        /*050c*/ 	.word	0x00000f70
        /*0510*/ 	.word	0x000000ff
        /*0514*/ 	.word	0x000001f8
        /*0518*/ 	.short	0x0100
        /*051a*/ 	.byte	0x04
	.zero		1


	//   ....[65]....
        /*051c*/ 	.word	0x00000f80
        /*0520*/ 	.word	0x000000ff
        /*0524*/ 	.word	0x00000208
        /*0528*/ 	.short	0x0100
        /*052a*/ 	.byte	0x04
	.zero		1


	//   ....[66]....
        /*052c*/ 	.word	0x00001b50
        /*0530*/ 	.word	0x00000000
        /*0534*/ 	.word	0x00000200
        /*0538*/ 	.short	0x010a
        /*053a*/ 	.byte	0xff
	.zero		1


	//   ....[67]....
        /*053c*/ 	.word	0x00001b70
        /*0540*/ 	.word	0x00000000
        /*0544*/ 	.word	0x000001f0
        /*0548*/ 	.short	0x0101
        /*054a*/ 	.byte	0xff
	.zero		1


	//   ....[68]....
        /*054c*/ 	.word	0x00001c30
        /*0550*/ 	.word	0x000000ff
        /*0554*/ 	.word	0x000000a0
        /*0558*/ 	.short	0x010a
        /*055a*/ 	.byte	0x04
	.zero		1


	//   ....[69]....
        /*055c*/ 	.word	0x00001cb0
        /*0560*/ 	.word	0x000000ff
        /*0564*/ 	.word	0x000000a0
        /*0568*/ 	.short	0x010a
        /*056a*/ 	.byte	0x21
	.zero		1


	//   ....[70]....
        /*056c*/ 	.word	0x00001e40
        /*0570*/ 	.word	0x000000ff
        /*0574*/ 	.word	0x000000a0
        /*0578*/ 	.short	0x010a
        /*057a*/ 	.byte	0x08
	.zero		1


	//   ....[71]....
        /*057c*/ 	.word	0x00001f60
        /*0580*/ 	.word	0x000000ff
        /*0584*/ 	.word	0x00000188
        /*0588*/ 	.short	0x0101
        /*058a*/ 	.byte	0x07
	.zero		1


	//   ....[72]....
        /*058c*/ 	.word	0x00001f80
        /*0590*/ 	.word	0x000000ff
        /*0594*/ 	.word	0x000000a0
        /*0598*/ 	.short	0x010a
        /*059a*/ 	.byte	0x04
	.zero		1


	//   ....[73]....
        /*059c*/ 	.word	0x00002000
        /*05a0*/ 	.word	0x000000ff
        /*05a4*/ 	.word	0x000000a0
        /*05a8*/ 	.short	0x010a
        /*05aa*/ 	.byte	0x11
	.zero		1


	//   ....[74]....
        /*05ac*/ 	.word	0x00002190
        /*05b0*/ 	.word	0x000000ff
        /*05b4*/ 	.word	0x000000a0
        /*05b8*/ 	.short	0x010a
        /*05ba*/ 	.byte	0x06
	.zero		1


	//   ....[75]....
        /*05bc*/ 	.word	0x000022d0
        /*05c0*/ 	.word	0x00000003
        /*05c4*/ 	.word	0x00000190
        /*05c8*/ 	.short	0x010a
        /*05ca*/ 	.byte	0xff
	.zero		1


	//   ....[76]....
        /*05cc*/ 	.word	0x00002420
        /*05d0*/ 	.word	0x00000000
        /*05d4*/ 	.word	0x00000000
        /*05d8*/ 	.short	0x0101
        /*05da*/ 	.byte	0xff
	.zero		1


	//   ....[77]....
        /*05dc*/ 	.word	0x000029d0
        /*05e0*/ 	.word	0x000000ff
        /*05e4*/ 	.word	0x00000000
        /*05e8*/ 	.short	0x010a
        /*05ea*/ 	.byte	0x04
	.zero		1


	//   ....[78]....
        /*05ec*/ 	.word	0x00002a60
        /*05f0*/ 	.word	0x000000ff
        /*05f4*/ 	.word	0x00000000
        /*05f8*/ 	.short	0x010a
        /*05fa*/ 	.byte	0x05
	.zero		1


	//   ....[79]....
        /*05fc*/ 	.word	0x00002af0
        /*0600*/ 	.word	0x000000ff
        /*0604*/ 	.word	0x00000000
        /*0608*/ 	.short	0x010a
        /*060a*/ 	.byte	0x05
	.zero		1


	//   ....[80]....
        /*060c*/ 	.word	0x00002b80
        /*0610*/ 	.word	0x000000ff
        /*0614*/ 	.word	0x00000000
        /*0618*/ 	.short	0x010a
        /*061a*/ 	.byte	0x05
	.zero		1


	//   ....[81]....
        /*061c*/ 	.word	0x00002c10
        /*0620*/ 	.word	0x000000ff
        /*0624*/ 	.word	0x00000000
        /*0628*/ 	.short	0x010a
        /*062a*/ 	.byte	0x05
	.zero		1


	//   ....[82]....
        /*062c*/ 	.word	0x00002ca0
        /*0630*/ 	.word	0x000000ff
        /*0634*/ 	.word	0x00000000
        /*0638*/ 	.short	0x010a
        /*063a*/ 	.byte	0x05
	.zero		1


	//   ....[83]....
        /*063c*/ 	.word	0x00002d30
        /*0640*/ 	.word	0x000000ff
        /*0644*/ 	.word	0x00000000
        /*0648*/ 	.short	0x010a
        /*064a*/ 	.byte	0x05
	.zero		1


	//   ....[84]....
        /*064c*/ 	.word	0x00002dc0
        /*0650*/ 	.word	0x000000ff
        /*0654*/ 	.word	0x00000000
        /*0658*/ 	.short	0x010a
        /*065a*/ 	.byte	0x05
	.zero		1


	//   ....[85]....
        /*065c*/ 	.word	0x00002e50
        /*0660*/ 	.word	0x000000ff
        /*0664*/ 	.word	0x00000000
        /*0668*/ 	.short	0x010a
        /*066a*/ 	.byte	0x05
	.zero		1


	//   ....[86]....
        /*066c*/ 	.word	0x00002ee0
        /*0670*/ 	.word	0x000000ff
        /*0674*/ 	.word	0x00000000
        /*0678*/ 	.short	0x010a
        /*067a*/ 	.byte	0x05
	.zero		1


	//   ....[87]....
        /*067c*/ 	.word	0x00002f70
        /*0680*/ 	.word	0x000000ff
        /*0684*/ 	.word	0x00000000
        /*0688*/ 	.short	0x010a
        /*068a*/ 	.byte	0x05
	.zero		1


	//   ....[88]....
        /*068c*/ 	.word	0x00003000
        /*0690*/ 	.word	0x000000ff
        /*0694*/ 	.word	0x00000000
        /*0698*/ 	.short	0x010a
        /*069a*/ 	.byte	0x05
	.zero		1


	//   ....[89]....
        /*069c*/ 	.word	0x00003090
        /*06a0*/ 	.word	0x000000ff
        /*06a4*/ 	.word	0x00000000
        /*06a8*/ 	.short	0x010a
        /*06aa*/ 	.byte	0x05
	.zero		1


	//   ....[90]....
        /*06ac*/ 	.word	0x00003120
        /*06b0*/ 	.word	0x000000ff
        /*06b4*/ 	.word	0x00000000
        /*06b8*/ 	.short	0x010a
        /*06ba*/ 	.byte	0x05
	.zero		1


	//   ....[91]....
        /*06bc*/ 	.word	0x000031b0
        /*06c0*/ 	.word	0x000000ff
        /*06c4*/ 	.word	0x00000000
        /*06c8*/ 	.short	0x010a
        /*06ca*/ 	.byte	0x05
	.zero		1


	//   ....[92]....
        /*06cc*/ 	.word	0x00003240
        /*06d0*/ 	.word	0x000000ff
        /*06d4*/ 	.word	0x00000000
        /*06d8*/ 	.short	0x010a
        /*06da*/ 	.byte	0x05
	.zero		1


	//   ....[93]....
        /*06dc*/ 	.word	0x000032d0
        /*06e0*/ 	.word	0x000000ff
        /*06e4*/ 	.word	0x00000000
        /*06e8*/ 	.short	0x010a
        /*06ea*/ 	.byte	0x05
	.zero		1


	//   ....[94]....
        /*06ec*/ 	.word	0x00003360
        /*06f0*/ 	.word	0x000000ff
        /*06f4*/ 	.word	0x00000000
        /*06f8*/ 	.short	0x010a
        /*06fa*/ 	.byte	0x05
	.zero		1


	//   ....[95]....
        /*06fc*/ 	.word	0x000033f0
        /*0700*/ 	.word	0x000000ff
        /*0704*/ 	.word	0x00000000
        /*0708*/ 	.short	0x010a
        /*070a*/ 	.byte	0x05
	.zero		1


	//   ....[96]....
        /*070c*/ 	.word	0x00003490
        /*0710*/ 	.word	0x00000000
        /*0714*/ 	.word	0x00000000
        /*0718*/ 	.short	0x010a
        /*071a*/ 	.byte	0xff
	.zero		1


	//   ....[97]....
        /*071c*/ 	.word	0x000035d0
        /*0720*/ 	.word	0x00000002
        /*0724*/ 	.word	0x000001f0
        /*0728*/ 	.short	0x010a
        /*072a*/ 	.byte	0xff
	.zero		1


	//   ....[98]....
        /*072c*/ 	.word	0x00003630
        /*0730*/ 	.word	0x00000004
        /*0734*/ 	.word	0x00000000
        /*0738*/ 	.short	0x0101
        /*073a*/ 	.byte	0xff
	.zero		1


	//   ....[99]....
        /*073c*/ 	.word	0x00003650
        /*0740*/ 	.word	0x000000ff
        /*0744*/ 	.word	0x000001a0
        /*0748*/ 	.short	0x010a
        /*074a*/ 	.byte	0x04
	.zero		1


	//   ....[100]....
        /*074c*/ 	.word	0x00003770
        /*0750*/ 	.word	0x00000002
        /*0754*/ 	.word	0x00000190
        /*0758*/ 	.short	0x010a
        /*075a*/ 	.byte	0xff
	.zero		1


	//   ....[101]....
        /*075c*/ 	.word	0x00003880
        /*0760*/ 	.word	0x00000002
        /*0764*/ 	.word	0x00000000
        /*0768*/ 	.short	0x0101
        /*076a*/ 	.byte	0xff
	.zero		1


	//   ....[102]....
        /*076c*/ 	.word	0x00003910
        /*0770*/ 	.word	0x000000ff
        /*0774*/ 	.word	0x000001a0
        /*0778*/ 	.short	0x0106
        /*077a*/ 	.byte	0x04
	.zero		1


	//   ....[103]....
        /*077c*/ 	.word	0x00003930
        /*0780*/ 	.word	0x000000ff
        /*0784*/ 	.word	0x000001a0
        /*0788*/ 	.short	0x010a
        /*078a*/ 	.byte	0x04
	.zero		1


	//   ....[104]....
        /*078c*/ 	.word	0x000039c0
        /*0790*/ 	.word	0x000000ff
        /*0794*/ 	.word	0x000001a0
        /*0798*/ 	.short	0x0106
        /*079a*/ 	.byte	0x07
	.zero		1


	//   ....[105]....
        /*079c*/ 	.word	0x00003a00
        /*07a0*/ 	.word	0x00000000
        /*07a4*/ 	.word	0x000001a0
        /*07a8*/ 	.short	0x010a
        /*07aa*/ 	.byte	0xff
	.zero		1


	//   ....[106]....
        /*07ac*/ 	.word	0x00003f00
        /*07b0*/ 	.word	0x00000000
        /*07b4*/ 	.word	0x00000190
        /*07b8*/ 	.short	0x010a
        /*07ba*/ 	.byte	0xff
	.zero		1


	//   ....[107]....
        /*07bc*/ 	.word	0x00004000
        /*07c0*/ 	.word	0x00000003
        /*07c4*/ 	.word	0x00000000
        /*07c8*/ 	.short	0x0101
        /*07ca*/ 	.byte	0xff
	.zero		1


	//   ....[108]....
        /*07cc*/ 	.word	0x00004010
        /*07d0*/ 	.word	0x000000ff
        /*07d4*/ 	.word	0x00000000
        /*07d8*/ 	.short	0x010a
        /*07da*/ 	.byte	0x04
	.zero		1


	//   ....[109]....
        /*07dc*/ 	.word	0x00004030
        /*07e0*/ 	.word	0x000000ff
        /*07e4*/ 	.word	0x000001d0
        /*07e8*/ 	.short	0x010a
        /*07ea*/ 	.byte	0x13
	.zero		1


	//   ....[110]....
        /*07ec*/ 	.word	0x00004170
        /*07f0*/ 	.word	0x000000ff
        /*07f4*/ 	.word	0x00000000
        /*07f8*/ 	.short	0x010a
        /*07fa*/ 	.byte	0x06
	.zero		1


	//   ....[111]....
        /*07fc*/ 	.word	0x00004270
        /*0800*/ 	.word	0x000000ff
        /*0804*/ 	.word	0x00000000
        /*0808*/ 	.short	0x010a
        /*080a*/ 	.byte	0x04
	.zero		1


	//   ....[112]....
        /*080c*/ 	.word	0x00004450
        /*0810*/ 	.word	0x000000ff
        /*0814*/ 	.word	0x00000000
        /*0818*/ 	.short	0x010a
        /*081a*/ 	.byte	0x04
	.zero		1


	//   ....[113]....
        /*081c*/ 	.word	0x000044e0
        /*0820*/ 	.word	0x000000ff
        /*0824*/ 	.word	0x00000000
        /*0828*/ 	.short	0x010a
        /*082a*/ 	.byte	0x05
	.zero		1


	//   ....[114]....
        /*082c*/ 	.word	0x00004570
        /*0830*/ 	.word	0x000000ff
        /*0834*/ 	.word	0x00000000
        /*0838*/ 	.short	0x010a
        /*083a*/ 	.byte	0x05
	.zero		1


	//   ....[115]....
        /*083c*/ 	.word	0x00004600
        /*0840*/ 	.word	0x000000ff
        /*0844*/ 	.word	0x00000000
        /*0848*/ 	.short	0x010a
        /*084a*/ 	.byte	0x04
	.zero		1


	//   ....[116]....
        /*084c*/ 	.word	0x00004b10
        /*0850*/ 	.word	0x0000000c
        /*0854*/ 	.word	0x00000190
        /*0858*/ 	.short	0x010a
        /*085a*/ 	.byte	0xff
	.zero		1


	//   ....[117]....
        /*085c*/ 	.word	0x00004c80
        /*0860*/ 	.word	0x00000000
        /*0864*/ 	.word	0x00000000
        /*0868*/ 	.short	0x0101
        /*086a*/ 	.byte	0xff
	.zero		1


	//   ....[118]....
        /*086c*/ 	.word	0x00005110
        /*0870*/ 	.word	0x000000ff
        /*0874*/ 	.word	0x00000188
        /*0878*/ 	.short	0x010a
        /*087a*/ 	.byte	0x15
	.zero		1


	//   ....[119]....
        /*087c*/ 	.word	0x00005290
        /*0880*/ 	.word	0x000000ff
        /*0884*/ 	.word	0x00000160
        /*0888*/ 	.short	0x010a
        /*088a*/ 	.byte	0x15
	.zero		1


	//   ....[120]....
        /*088c*/ 	.word	0x00005400
        /*0890*/ 	.word	0x000000ff
        /*0894*/ 	.word	0x00000140
        /*0898*/ 	.short	0x010b
        /*089a*/ 	.byte	0x15
	.zero		1


	//   ....[121]....
        /*089c*/ 	.word	0x00005410
        /*08a0*/ 	.word	0x000000ff
        /*08a4*/ 	.word	0x00000000
        /*08a8*/ 	.short	0x0101
        /*08aa*/ 	.byte	0x28
	.zero		1


	//   ....[122]....
        /*08ac*/ 	.word	0x00005420
        /*08b0*/ 	.word	0x000000ff
        /*08b4*/ 	.word	0x00000168
        /*08b8*/ 	.short	0x010a
        /*08ba*/ 	.byte	0x15
	.zero		1


	//   ....[123]....
        /*08bc*/ 	.word	0x00005570
        /*08c0*/ 	.word	0x000000ff
        /*08c4*/ 	.word	0x00000148
        /*08c8*/ 	.short	0x010b
        /*08ca*/ 	.byte	0x15
	.zero		1


	//   ....[124]....
        /*08cc*/ 	.word	0x00005580
        /*08d0*/ 	.word	0x000000ff
        /*08d4*/ 	.word	0x00000000
        /*08d8*/ 	.short	0x0101
        /*08da*/ 	.byte	0x27
	.zero		1


	//   ....[125]....
        /*08dc*/ 	.word	0x00005590
        /*08e0*/ 	.word	0x000000ff
        /*08e4*/ 	.word	0x00000170
        /*08e8*/ 	.short	0x010a
        /*08ea*/ 	.byte	0x15
	.zero		1


	//   ....[126]....
        /*08ec*/ 	.word	0x000056d0
        /*08f0*/ 	.word	0x000000ff
        /*08f4*/ 	.word	0x00000150
        /*08f8*/ 	.short	0x010b
        /*08fa*/ 	.byte	0x15
	.zero		1


	//   ....[127]....
        /*08fc*/ 	.word	0x000056e0
        /*0900*/ 	.word	0x000000ff
        /*0904*/ 	.word	0x00000000
        /*0908*/ 	.short	0x0101
        /*090a*/ 	.byte	0x26
	.zero		1


	//   ....[128]....
        /*090c*/ 	.word	0x000056f0
        /*0910*/ 	.word	0x000000ff
        /*0914*/ 	.word	0x00000178
        /*0918*/ 	.short	0x010a
        /*091a*/ 	.byte	0x15
	.zero		1


	//   ....[129]....
        /*091c*/ 	.word	0x000058e0
        /*0920*/ 	.word	0x000000ff
        /*0924*/ 	.word	0x00000158
        /*0928*/ 	.short	0x010b
        /*092a*/ 	.byte	0x15
	.zero		1


	//   ....[130]....
        /*092c*/ 	.word	0x000058f0
        /*0930*/ 	.word	0x000000ff
        /*0934*/ 	.word	0x00000000
        /*0938*/ 	.short	0x0101
        /*093a*/ 	.byte	0x25
	.zero		1


	//   ....[131]....
        /*093c*/ 	.word	0x00005920
        /*0940*/ 	.word	0x000000ff
        /*0944*/ 	.word	0x00000160
        /*0948*/ 	.short	0x010a
        /*094a*/ 	.byte	0x15
	.zero		1


	//   ....[132]....
        /*094c*/ 	.word	0x00005940
        /*0950*/ 	.word	0x000000ff
        /*0954*/ 	.word	0x00000168
        /*0958*/ 	.short	0x010a
        /*095a*/ 	.byte	0x15
	.zero		1


	//   ....[133]....
        /*095c*/ 	.word	0x00005960
        /*0960*/ 	.word	0x000000ff
        /*0964*/ 	.word	0x00000170
        /*0968*/ 	.short	0x010a
        /*096a*/ 	.byte	0x15
	.zero		1


	//   ....[134]....
        /*096c*/ 	.word	0x000059a0
        /*0970*/ 	.word	0x00000000
        /*0974*/ 	.word	0x00000178
        /*0978*/ 	.short	0x010a
        /*097a*/ 	.byte	0xff
	.zero		1


	//   ....[135]....
        /*097c*/ 	.word	0x00005cf0
        /*0980*/ 	.word	0x00000003
        /*0984*/ 	.word	0x00000190
        /*0988*/ 	.short	0x010a
        /*098a*/ 	.byte	0xff
	.zero		1


	//   ....[136]....
        /*098c*/ 	.word	0x00005e70
        /*0990*/ 	.word	0x00000000
        /*0994*/ 	.word	0x00000000
        /*0998*/ 	.short	0x0101
        /*099a*/ 	.byte	0xff
	.zero		1


	//   ....[137]....
        /*099c*/ 	.word	0x000069c0
        /*09a0*/ 	.word	0x00000002
        /*09a4*/ 	.word	0x00000140
        /*09a8*/ 	.short	0x010a
        /*09aa*/ 	.byte	0xff
	.zero		1


	//   ....[138]....
        /*09ac*/ 	.word	0x00006a30
        /*09b0*/ 	.word	0x00000047
        /*09b4*/ 	.word	0x000001b0
        /*09b8*/ 	.short	0x010a
        /*09ba*/ 	.byte	0xff
	.zero		1


	//   ....[139]....
        /*09bc*/ 	.word	0x00006b20
        /*09c0*/ 	.word	0x00000002
        /*09c4*/ 	.word	0x00000140
        /*09c8*/ 	.short	0x010a
        /*09ca*/ 	.byte	0xff
	.zero		1


	//   ....[140]....
        /*09cc*/ 	.word	0x00006c30
        /*09d0*/ 	.word	0x00000000
        /*09d4*/ 	.word	0x00000000
        /*09d8*/ 	.short	0x0101
        /*09da*/ 	.byte	0xff
	.zero		1


	//   ....[141]....
        /*09dc*/ 	.word	0x00006cb0
        /*09e0*/ 	.word	0x00000047
        /*09e4*/ 	.word	0x000001b0
        /*09e8*/ 	.short	0x010a
        /*09ea*/ 	.byte	0xff
	.zero		1


	//   ....[142]....
        /*09ec*/ 	.word	0x00007800
        /*09f0*/ 	.word	0x00000070
        /*09f4*/ 	.word	0x00000140
        /*09f8*/ 	.short	0x010a
        /*09fa*/ 	.byte	0xff
	.zero		1


	//   ....[143]....
        /*09fc*/ 	.word	0x000078d0
        /*0a00*/ 	.word	0x00000070
        /*0a04*/ 	.word	0x00000140
        /*0a08*/ 	.short	0x010a
        /*0a0a*/ 	.byte	0xff
	.zero		1


	//   ....[144]....
        /*0a0c*/ 	.word	0x000079e0
        /*0a10*/ 	.word	0x00000000
        /*0a14*/ 	.word	0x00000000
        /*0a18*/ 	.short	0x0101
        /*0a1a*/ 	.byte	0xff
	.zero		1


	//   ....[145]....
        /*0a1c*/ 	.word	0x00008550
        /*0a20*/ 	.word	0x00000070
        /*0a24*/ 	.word	0x00000140
        /*0a28*/ 	.short	0x010a
        /*0a2a*/ 	.byte	0xff
	.zero		1


	//   ....[146]....
        /*0a2c*/ 	.word	0x00008620
        /*0a30*/ 	.word	0x00000070
        /*0a34*/ 	.word	0x00000140
        /*0a38*/ 	.short	0x010a
        /*0a3a*/ 	.byte	0xff
	.zero		1


	//   ....[147]....
        /*0a3c*/ 	.word	0x00008730
        /*0a40*/ 	.word	0x00000000
        /*0a44*/ 	.word	0x00000000
        /*0a48*/ 	.short	0x0101
        /*0a4a*/ 	.byte	0xff
	.zero		1


	//   ....[148]....
        /*0a4c*/ 	.word	0x000092d0
        /*0a50*/ 	.word	0x00000066
        /*0a54*/ 	.word	0x00000140
        /*0a58*/ 	.short	0x010a
        /*0a5a*/ 	.byte	0xff
	.zero		1


	//   ....[149]....
        /*0a5c*/ 	.word	0x000093a0
        /*0a60*/ 	.word	0x00000066
        /*0a64*/ 	.word	0x00000140
        /*0a68*/ 	.short	0x010a
        /*0a6a*/ 	.byte	0xff
	.zero		1


	//   ....[150]....
        /*0a6c*/ 	.word	0x000094b0
        /*0a70*/ 	.word	0x00000000
        /*0a74*/ 	.word	0x00000000
        /*0a78*/ 	.short	0x0101
        /*0a7a*/ 	.byte	0xff
	.zero		1


	//   ....[151]....
        /*0a7c*/ 	.word	0x00009940
        /*0a80*/ 	.word	0x000000ff
        /*0a84*/ 	.word	0x00000000
        /*0a88*/ 	.short	0x0101
        /*0a8a*/ 	.byte	0x04
	.zero		1


	//   ....[152]....
        /*0a8c*/ 	.word	0x0000a150
        /*0a90*/ 	.word	0x00000000
        /*0a94*/ 	.word	0x00000200
        /*0a98*/ 	.short	0x010a
        /*0a9a*/ 	.byte	0xff
	.zero		1


	//   ....[153]....
        /*0a9c*/ 	.word	0x0000a1b0
        /*0aa0*/ 	.word	0x00000000
        /*0aa4*/ 	.word	0x000000a0
        /*0aa8*/ 	.short	0x010a
        /*0aaa*/ 	.byte	0xff
	.zero		1


	//   ....[154]....
        /*0aac*/ 	.word	0x0000a210
        /*0ab0*/ 	.word	0x00000000
        /*0ab4*/ 	.word	0x000000a0
        /*0ab8*/ 	.short	0x010a
        /*0aba*/ 	.byte	0xff
	.zero		1


	//   ....[155]....
        /*0abc*/ 	.word	0x0000a260
        /*0ac0*/ 	.word	0x00000003
        /*0ac4*/ 	.word	0x00000190
        /*0ac8*/ 	.short	0x010a
        /*0aca*/ 	.byte	0xff
	.zero		1


	//   ....[156]....
        /*0acc*/ 	.word	0x0000a2c0
        /*0ad0*/ 	.word	0x00000000
        /*0ad4*/ 	.word	0x00000000
        /*0ad8*/ 	.short	0x010a
        /*0ada*/ 	.byte	0xff
	.zero		1


	//   ....[157]....
        /*0adc*/ 	.word	0x0000a320
        /*0ae0*/ 	.word	0x00000000
        /*0ae4*/ 	.word	0x00000000
        /*0ae8*/ 	.short	0x010a
        /*0aea*/ 	.byte	0xff
	.zero		1


	//   ....[158]....
        /*0aec*/ 	.word	0x0000a380
        /*0af0*/ 	.word	0x00000000
        /*0af4*/ 	.word	0x00000000
        /*0af8*/ 	.short	0x010a
        /*0afa*/ 	.byte	0xff
	.zero		1


	//   ....[159]....
        /*0afc*/ 	.word	0x0000a3e0
        /*0b00*/ 	.word	0x00000000
        /*0b04*/ 	.word	0x00000000
        /*0b08*/ 	.short	0x010a
        /*0b0a*/ 	.byte	0xff
	.zero		1


	//   ....[160]....
        /*0b0c*/ 	.word	0x0000a440
        /*0b10*/ 	.word	0x00000000
        /*0b14*/ 	.word	0x00000000
        /*0b18*/ 	.short	0x010a
        /*0b1a*/ 	.byte	0xff
	.zero		1


	//   ....[161]....
        /*0b1c*/ 	.word	0x0000a4a0
        /*0b20*/ 	.word	0x00000000
        /*0b24*/ 	.word	0x00000000
        /*0b28*/ 	.short	0x010a
        /*0b2a*/ 	.byte	0xff
	.zero		1


	//   ....[162]....
        /*0b2c*/ 	.word	0x0000a500
        /*0b30*/ 	.word	0x00000000
        /*0b34*/ 	.word	0x00000000
        /*0b38*/ 	.short	0x010a
        /*0b3a*/ 	.byte	0xff
	.zero		1


	//   ....[163]....
        /*0b3c*/ 	.word	0x0000a560
        /*0b40*/ 	.word	0x00000000
        /*0b44*/ 	.word	0x00000000
        /*0b48*/ 	.short	0x010a
        /*0b4a*/ 	.byte	0xff
	.zero		1


	//   ....[164]....
        /*0b4c*/ 	.word	0x0000a5c0
        /*0b50*/ 	.word	0x00000000
        /*0b54*/ 	.word	0x00000000
        /*0b58*/ 	.short	0x010a
        /*0b5a*/ 	.byte	0xff
	.zero		1


	//   ....[165]....
        /*0b5c*/ 	.word	0x0000a620
        /*0b60*/ 	.word	0x00000000
        /*0b64*/ 	.word	0x00000000
        /*0b68*/ 	.short	0x010a
        /*0b6a*/ 	.byte	0xff
	.zero		1


	//   ....[166]....
        /*0b6c*/ 	.word	0x0000a680
        /*0b70*/ 	.word	0x00000000
        /*0b74*/ 	.word	0x00000000
        /*0b78*/ 	.short	0x010a
        /*0b7a*/ 	.byte	0xff
	.zero		1


	//   ....[167]....
        /*0b7c*/ 	.word	0x0000a6e0
        /*0b80*/ 	.word	0x00000000
        /*0b84*/ 	.word	0x00000000
        /*0b88*/ 	.short	0x010a
        /*0b8a*/ 	.byte	0xff
	.zero		1


	//   ....[168]....
        /*0b8c*/ 	.word	0x0000a740
        /*0b90*/ 	.word	0x00000000
        /*0b94*/ 	.word	0x00000000
        /*0b98*/ 	.short	0x010a
        /*0b9a*/ 	.byte	0xff
	.zero		1


	//   ....[169]....
        /*0b9c*/ 	.word	0x0000a7a0
        /*0ba0*/ 	.word	0x00000000
        /*0ba4*/ 	.word	0x00000000
        /*0ba8*/ 	.short	0x010a
        /*0baa*/ 	.byte	0xff
	.zero		1


	//   ....[170]....
        /*0bac*/ 	.word	0x0000a800
        /*0bb0*/ 	.word	0x00000000
        /*0bb4*/ 	.word	0x00000000
        /*0bb8*/ 	.short	0x010a
        /*0bba*/ 	.byte	0xff
	.zero		1


	//   ....[171]....
        /*0bbc*/ 	.word	0x0000a860
        /*0bc0*/ 	.word	0x00000000
        /*0bc4*/ 	.word	0x00000000
        /*0bc8*/ 	.short	0x010a
        /*0bca*/ 	.byte	0xff
	.zero		1


	//   ....[172]....
        /*0bcc*/ 	.word	0x0000a8c0
        /*0bd0*/ 	.word	0x00000000
        /*0bd4*/ 	.word	0x00000000
        /*0bd8*/ 	.short	0x010a
        /*0bda*/ 	.byte	0xff
	.zero		1


	//   ....[173]....
        /*0bdc*/ 	.word	0x0000a920
        /*0be0*/ 	.word	0x00000000
        /*0be4*/ 	.word	0x00000000
        /*0be8*/ 	.short	0x010a
        /*0bea*/ 	.byte	0xff
	.zero		1


	//   ....[174]....
        /*0bec*/ 	.word	0x0000a980
        /*0bf0*/ 	.word	0x00000000
        /*0bf4*/ 	.word	0x00000000
        /*0bf8*/ 	.short	0x010a
        /*0bfa*/ 	.byte	0xff
	.zero		1


	//   ....[175]....
        /*0bfc*/ 	.word	0x0000a9d0
        /*0c00*/ 	.word	0x00000002
        /*0c04*/ 	.word	0x000001f0
        /*0c08*/ 	.short	0x010a
        /*0c0a*/ 	.byte	0xff
	.zero		1


	//   ....[176]....
        /*0c0c*/ 	.word	0x0000aa30
        /*0c10*/ 	.word	0x00000002
        /*0c14*/ 	.word	0x000001a0
        /*0c18*/ 	.short	0x010a
        /*0c1a*/ 	.byte	0xff
	.zero		1


	//   ....[177]....
        /*0c1c*/ 	.word	0x0000aa80
        /*0c20*/ 	.word	0x00000002
        /*0c24*/ 	.word	0x00000190
        /*0c28*/ 	.short	0x010a
        /*0c2a*/ 	.byte	0xff
	.zero		1


	//   ....[178]....
        /*0c2c*/ 	.word	0x0000aae0
        /*0c30*/ 	.word	0x00000000
        /*0c34*/ 	.word	0x000001a0
        /*0c38*/ 	.short	0x010a
        /*0c3a*/ 	.byte	0xff
	.zero		1


	//   ....[179]....
        /*0c3c*/ 	.word	0x0000ab30
        /*0c40*/ 	.word	0x00000000
        /*0c44*/ 	.word	0x00000190
        /*0c48*/ 	.short	0x010a
        /*0c4a*/ 	.byte	0xff
	.zero		1


	//   ....[180]....
        /*0c4c*/ 	.word	0x0000ab90
        /*0c50*/ 	.word	0x00000003
        /*0c54*/ 	.word	0x000001d0
        /*0c58*/ 	.short	0x010a
        /*0c5a*/ 	.byte	0xff
	.zero		1


	//   ....[181]....
        /*0c5c*/ 	.word	0x0000abf0
        /*0c60*/ 	.word	0x00000000
        /*0c64*/ 	.word	0x00000000
        /*0c68*/ 	.short	0x010a
        /*0c6a*/ 	.byte	0xff
	.zero		1


	//   ....[182]....
        /*0c6c*/ 	.word	0x0000ac50
        /*0c70*/ 	.word	0x00000000
        /*0c74*/ 	.word	0x00000000
        /*0c78*/ 	.short	0x010a
        /*0c7a*/ 	.byte	0xff
	.zero		1


	//   ....[183]....
        /*0c7c*/ 	.word	0x0000acb0
        /*0c80*/ 	.word	0x00000000
        /*0c84*/ 	.word	0x00000000
        /*0c88*/ 	.short	0x010a
        /*0c8a*/ 	.byte	0xff
	.zero		1


	//   ....[184]....
        /*0c8c*/ 	.word	0x0000ad10
        /*0c90*/ 	.word	0x00000000
        /*0c94*/ 	.word	0x00000000
        /*0c98*/ 	.short	0x010a
        /*0c9a*/ 	.byte	0xff
	.zero		1


	//   ....[185]....
        /*0c9c*/ 	.word	0x0000ad70
        /*0ca0*/ 	.word	0x00000000
        /*0ca4*/ 	.word	0x00000000
        /*0ca8*/ 	.short	0x010a
        /*0caa*/ 	.byte	0xff
	.zero		1


	//   ....[186]....
        /*0cac*/ 	.word	0x0000adc0
        /*0cb0*/ 	.word	0x0000000c
        /*0cb4*/ 	.word	0x00000190
        /*0cb8*/ 	.short	0x010a
        /*0cba*/ 	.byte	0xff
	.zero		1


	//   ....[187]....
        /*0cbc*/ 	.word	0x0000ae20
        /*0cc0*/ 	.word	0x00000000
        /*0cc4*/ 	.word	0x00000188
        /*0cc8*/ 	.short	0x010a
        /*0cca*/ 	.byte	0xff
	.zero		1


	//   ....[188]....
        /*0ccc*/ 	.word	0x0000ae80
        /*0cd0*/ 	.word	0x00000000
        /*0cd4*/ 	.word	0x00000160
        /*0cd8*/ 	.short	0x010a
        /*0cda*/ 	.byte	0xff
	.zero		1


	//   ....[189]....
        /*0cdc*/ 	.word	0x0000aee0
        /*0ce0*/ 	.word	0x00000000
        /*0ce4*/ 	.word	0x00000168
        /*0ce8*/ 	.short	0x010a
        /*0cea*/ 	.byte	0xff
	.zero		1


	//   ....[190]....
        /*0cec*/ 	.word	0x0000af40
        /*0cf0*/ 	.word	0x00000000
        /*0cf4*/ 	.word	0x00000170
        /*0cf8*/ 	.short	0x010a
        /*0cfa*/ 	.byte	0xff
	.zero		1


	//   ....[191]....
        /*0cfc*/ 	.word	0x0000afa0
        /*0d00*/ 	.word	0x00000000
        /*0d04*/ 	.word	0x00000178
        /*0d08*/ 	.short	0x010a
        /*0d0a*/ 	.byte	0xff
	.zero		1


	//   ....[192]....
        /*0d0c*/ 	.word	0x0000b000
        /*0d10*/ 	.word	0x00000000
        /*0d14*/ 	.word	0x00000160
        /*0d18*/ 	.short	0x010a
        /*0d1a*/ 	.byte	0xff
	.zero		1


	//   ....[193]....
        /*0d1c*/ 	.word	0x0000b060
        /*0d20*/ 	.word	0x00000000
        /*0d24*/ 	.word	0x00000168
        /*0d28*/ 	.short	0x010a
        /*0d2a*/ 	.byte	0xff
	.zero		1


	//   ....[194]....
        /*0d2c*/ 	.word	0x0000b0c0
        /*0d30*/ 	.word	0x00000000
        /*0d34*/ 	.word	0x00000170
        /*0d38*/ 	.short	0x010a
        /*0d3a*/ 	.byte	0xff
	.zero		1


	//   ....[195]....
        /*0d3c*/ 	.word	0x0000b110
        /*0d40*/ 	.word	0x00000003
        /*0d44*/ 	.word	0x00000190
        /*0d48*/ 	.short	0x010a
        /*0d4a*/ 	.byte	0xff
	.zero		1


	//   ....[196]....
        /*0d4c*/ 	.word	0x0000b160
        /*0d50*/ 	.word	0x00000002
        /*0d54*/ 	.word	0x00000140
        /*0d58*/ 	.short	0x010a
        /*0d5a*/ 	.byte	0xff
	.zero		1


	//   ....[197]....
        /*0d5c*/ 	.word	0x0000b1b0
        /*0d60*/ 	.word	0x00000047
        /*0d64*/ 	.word	0x000001b0
        /*0d68*/ 	.short	0x010a
        /*0d6a*/ 	.byte	0xff
	.zero		1


	//   ....[198]....
        /*0d6c*/ 	.word	0x0000b200
        /*0d70*/ 	.word	0x00000070
        /*0d74*/ 	.word	0x00000140
        /*0d78*/ 	.short	0x010a
        /*0d7a*/ 	.byte	0xff
	.zero		1


	//   ....[199]....
        /*0d7c*/ 	.word	0x0000b250
        /*0d80*/ 	.word	0x00000070
        /*0d84*/ 	.word	0x00000140
        /*0d88*/ 	.short	0x010a
        /*0d8a*/ 	.byte	0xff
	.zero		1


	//   ....[200]....
        /*0d8c*/ 	.word	0x0000b2a0
        /*0d90*/ 	.word	0x00000066
        /*0d94*/ 	.word	0x00000140
        /*0d98*/ 	.short	0x010a
        /*0d9a*/ 	.byte	0xff
	.zero		1


	//----- nvinfo : EIATTR_NUM_MBARRIERS
	.align		4
.L_48:
        /*0d9c*/ 	.byte	0x03, 0x38
        /*0d9e*/ 	.short	0x0042


	//----- nvinfo : EIATTR_EXIT_INSTR_OFFSETS
	.align		4
        /*0da0*/ 	.byte	0x04, 0x1c
        /*0da2*/ 	.short	(.L_50 - .L_49)


	//   ....[0]....
.L_49:
        /*0da4*/ 	.word	0x000034c0


	//   ....[1]....
        /*0da8*/ 	.word	0x000039d0


	//   ....[2]....
        /*0dac*/ 	.word	0x00003a30


	//   ....[3]....
        /*0db0*/ 	.word	0x00004860


	//   ....[4]....
        /*0db4*/ 	.word	0x000059d0


	//   ....[5]....
        /*0db8*/ 	.word	0x00005a10


	//   ....[6]....
        /*0dbc*/ 	.word	0x0000a140


	//----- nvinfo : EIATTR_MAX_THREADS
	.align		4
.L_50:
        /*0dc0*/ 	.byte	0x04, 0x05
        /*0dc2*/ 	.short	(.L_52 - .L_51)
.L_51:
        /*0dc4*/ 	.word	0x00000100
        /*0dc8*/ 	.word	0x00000001
        /*0dcc*/ 	.word	0x00000001


	//----- nvinfo : EIATTR_CRS_STACK_SIZE
	.align		4
.L_52:
        /*0dd0*/ 	.byte	0x04, 0x1e
        /*0dd2*/ 	.short	(.L_54 - .L_53)
.L_53:
        /*0dd4*/ 	.word	0x00000000


	//----- nvinfo : EIATTR_CBANK_PARAM_SIZE
	.align		4
.L_54:
        /*0dd8*/ 	.byte	0x03, 0x19
        /*0dda*/ 	.short	0x0800


	//----- nvinfo : EIATTR_PARAM_CBANK
	.align		4
        /*0ddc*/ 	.byte	0x04, 0x0a
        /*0dde*/ 	.short	(.L_56 - .L_55)
	.align		4
.L_55:
        /*0de0*/ 	.word	index@(.nv.constant0._ZN7cutlass13device_kernelINS_4gemm6kernel13GemmUniversalIN4cute5tupleIJiiiiEEENS1_10collective13CollectiveMmaINS1_35MainloopSm100TmaUmmaWarpSpecializedILi20ELi2ELi4ENS5_IJNS4_1CILi1EEENSA_ILi4EEESB_EEEEENS5_IJNSA_ILi64EEENSA_ILi256EEENSA_ILi32EEEEEENS_12float_e4m3_tENS5_IJlSB_lEEESJ_SK_NS4_8TiledMMAINS4_8MMA_AtomIJNS4_10MMA_TraitsINS4_19SM100_MMA_F8F6F4_SSEJSJ_SJ_fSF_SG_NS4_17integral_constantINS4_4UMMA5MajorELSR_0EEESS_NSP_INSQ_7ScaleInELST_0EEESU_EEEEEENS4_6LayoutINS5_IJSB_SB_SB_EEENS5_IJNSA_ILi0EEESZ_SZ_EEEEENS5_IJNS4_10UnderscoreES12_S12_EEEEENS4_23SM90_TMA_LOAD_MULTICASTENS4_14ComposedLayoutINS4_7SwizzleILi1ELi4ELi3EEENS4_18smem_ptr_flag_bitsILi8EEENSX_INS5_IJNSA_ILi8EEESH_EEENS5_IJSH_SB_EEEEEEEvNS4_8identityENS4_13SM90_TMA_LOADES1F_vS1G_EENS_8epilogue10collective18CollectiveEpilogueINS1J_23Sm100TmaWarpSpecializedILi4ELi2ELi32ELb0ELb0EEEJSI_NS5_IJNSX_ISF_SB_EES1O_EEESJ_SK_SJ_SK_NS1J_6fusion15FusionCallbacksIS1N_NS1Q_17LinearCombinationISJ_fSJ_fLNS_15FloatRoundStyleE2EEESI_S1P_JEEENS4_5SM1004TMEM4LOAD26SM100_TMEM_LOAD_16dp32b32xES1H_NS16_INS17_ILi2ELi4ELi3EEES1A_NSX_INS5_IJS1B_SF_EEENS5_IJSF_SB_EEEEEEENS4_39AutoVectorizingCopyWithAssumedAlignmentILi128EEENS4_14SM90_TMA_STOREES24_S26_S26_EEEvvEEEEvNT_6ParamsE)
        /*0de4*/ 	.short	0x0380
        /*0de6*/ 	.short	0x0800


	//----- nvinfo : EIATTR_SW_WAR
	.align		4
.L_56:
        /*0de8*/ 	.byte	0x04, 0x36
        /*0dea*/ 	.short	(.L_58 - .L_57)
.L_57:
        /*0dec*/ 	.word	0x00000008
.L_58:


//--------------------- .nv.callgraph             --------------------------
	.section	.nv.callgraph,"",@"SHT_CUDA_CALLGRAPH"
	.align	4
	.sectionentsize	8
	.align		4
        /*0000*/ 	.word	0x00000000
	.align		4
        /*0004*/ 	.word	0xffffffff
	.align		4
        /*0008*/ 	.word	index@(_ZN7cutlass13device_kernelINS_4gemm6kernel13GemmUniversalIN4cute5tupleIJiiiiEEENS1_10collective13CollectiveMmaINS1_35MainloopSm100TmaUmmaWarpSpecializedILi20ELi2ELi4ENS5_IJNS4_1CILi1EEENSA_ILi4EEESB_EEEEENS5_IJNSA_ILi64EEENSA_ILi256EEENSA_ILi32EEEEEENS_12float_e4m3_tENS5_IJlSB_lEEESJ_SK_NS4_8TiledMMAINS4_8MMA_AtomIJNS4_10MMA_TraitsINS4_19SM100_MMA_F8F6F4_SSEJSJ_SJ_fSF_SG_NS4_17integral_constantINS4_4UMMA5MajorELSR_0EEESS_NSP_INSQ_7ScaleInELST_0EEESU_EEEEEENS4_6LayoutINS5_IJSB_SB_SB_EEENS5_IJNSA_ILi0EEESZ_SZ_EEEEENS5_IJNS4_10UnderscoreES12_S12_EEEEENS4_23SM90_TMA_LOAD_MULTICASTENS4_14ComposedLayoutINS4_7SwizzleILi1ELi4ELi3EEENS4_18smem_ptr_flag_bitsILi8EEENSX_INS5_IJNSA_ILi8EEESH_EEENS5_IJSH_SB_EEEEEEEvNS4_8identityENS4_13SM90_TMA_LOADES1F_vS1G_EENS_8epilogue10collective18CollectiveEpilogueINS1J_23Sm100TmaWarpSpecializedILi4ELi2ELi32ELb0ELb0EEEJSI_NS5_IJNSX_ISF_SB_EES1O_EEESJ_SK_SJ_SK_NS1J_6fusion15FusionCallbacksIS1N_NS1Q_17LinearCombinationISJ_fSJ_fLNS_15FloatRoundStyleE2EEESI_S1P_JEEENS4_5SM1004TMEM4LOAD26SM100_TMEM_LOAD_16dp32b32xES1H_NS16_INS17_ILi2ELi4ELi3EEES1A_NSX_INS5_IJS1B_SF_EEENS5_IJSF_SB_EEEEEEENS4_39AutoVectorizingCopyWithAssumedAlignmentILi128EEENS4_14SM90_TMA_STOREES24_S26_S26_EEEvvEEEEvNT_6ParamsE)
	.align		4
        /*000c*/ 	.word	index@(__assertfail)
	.align		4
        /*0010*/ 	.word	0x00000000
	.align		4
        /*0014*/ 	.word	0xfffffffe
	.align		4
        /*0018*/ 	.word	0x00000000
	.align		4
        /*001c*/ 	.word	0xfffffffd
	.align		4
        /*0020*/ 	.word	0x00000000
	.align		4
        /*0024*/ 	.word	0xfffffffc


//--------------------- .nv.constant4             --------------------------
	.section	.nv.constant4,"a",@progbits
	.align	8
	.align		8
.nv.constant4:
        /*0000*/ 	.dword	__assertfail
	.align		8
        /*0008*/ 	.dword	__unnamed_1
	.align		8
        /*0010*/ 	.dword	__unnamed_2
	.align		8
        /*0018*/ 	.dword	__unnamed_3
	.align		8
        /*0020*/ 	.dword	_ZN40_INTERNAL_5489a4c3_4_k_cu_6bce9fd3_307164cuda3std3__45__cpo5beginE
	.align		8
        /*0028*/ 	.dword	_ZN40_INTERNAL_5489a4c3_4_k_cu_6bce9fd3_307164cuda3std3__45__cpo3endE
	.align		8
        /*0030*/ 	.dword	_ZN40_INTERNAL_5489a4c3_4_k_cu_6bce9fd3_307164cuda3std3__45__cpo6cbeginE
	.align		8
        /*0038*/ 	.dword	_ZN40_INTERNAL_5489a4c3_4_k_cu_6bce9fd3_307164cuda3std3__45__cpo4cendE
	.align		8
        /*0040*/ 	.dword	_ZN40_INTERNAL_5489a4c3_4_k_cu_6bce9fd3_307164cuda3std3__442_GLOBAL__N__5489a4c3_4_k_cu_6bce9fd3_307166ignoreE
	.align		8
        /*0048*/ 	.dword	_ZN40_INTERNAL_5489a4c3_4_k_cu_6bce9fd3_307164cuda3std3__419piecewise_constructE
	.align		8
        /*0050*/ 	.dword	_ZN40_INTERNAL_5489a4c3_4_k_cu_6bce9fd3_307164cuda3std3__48in_placeE
	.align		8
        /*0058*/ 	.dword	_ZN40_INTERNAL_5489a4c3_4_k_cu_6bce9fd3_307164cuda3std6ranges3__45__cpo4swapE
	.align		8
        /*0060*/ 	.dword	_ZN40_INTERNAL_5489a4c3_4_k_cu_6bce9fd3_307164cuda3std6ranges3__45__cpo9iter_moveE
	.align		8
        /*0068*/ 	.dword	_ZN40_INTERNAL_5489a4c3_4_k_cu_6bce9fd3_307164cute7productE
	.align		8
        /*0070*/ 	.dword	_ZN40_INTERNAL_5489a4c3_4_k_cu_6bce9fd3_307164cute1_E
	.align		8
        /*0078*/ 	.dword	$str$25
	.align		8
        /*0080*/ 	.dword	$str$26
	.align		8
        /*0088*/ 	.dword	$str$27
	.align		8
        /*0090*/ 	.dword	$str$28


//--------------------- .text._ZN7cutlass13device_kernelINS_4gemm6kernel13GemmUniversalIN4cute5tupleIJiiiiEEENS1_10collective13CollectiveMmaINS1_35MainloopSm100TmaUmmaWarpSpecializedILi20ELi2ELi4ENS5_IJNS4_1CILi1EEENSA_ILi4EEESB_EEEEENS5_IJNSA_ILi64EEENSA_ILi256EEENSA_ILi32EEEEEENS_12float_e4m3_tENS5_IJlSB_lEEESJ_SK_NS4_8TiledMMAINS4_8MMA_AtomIJNS4_10MMA_TraitsINS4_19SM100_MMA_F8F6F4_SSEJSJ_SJ_fSF_SG_NS4_17integral_constantINS4_4UMMA5MajorELSR_0EEESS_NSP_INSQ_7ScaleInELST_0EEESU_EEEEEENS4_6LayoutINS5_IJSB_SB_SB_EEENS5_IJNSA_ILi0EEESZ_SZ_EEEEENS5_IJNS4_10UnderscoreES12_S12_EEEEENS4_23SM90_TMA_LOAD_MULTICASTENS4_14ComposedLayoutINS4_7SwizzleILi1ELi4ELi3EEENS4_18smem_ptr_flag_bitsILi8EEENSX_INS5_IJNSA_ILi8EEESH_EEENS5_IJSH_SB_EEEEEEEvNS4_8identityENS4_13SM90_TMA_LOADES1F_vS1G_EENS_8epilogue10collective18CollectiveEpilogueINS1J_23Sm100TmaWarpSpecializedILi4ELi2ELi32ELb0ELb0EEEJSI_NS5_IJNSX_ISF_SB_EES1O_EEESJ_SK_SJ_SK_NS1J_6fusion15FusionCallbacksIS1N_NS1Q_17LinearCombinationISJ_fSJ_fLNS_15FloatRoundStyleE2EEESI_S1P_JEEENS4_5SM1004TMEM4LOAD26SM100_TMEM_LOAD_16dp32b32xES1H_NS16_INS17_ILi2ELi4ELi3EEES1A_NSX_INS5_IJS1B_SF_EEENS5_IJSF_SB_EEEEEEENS4_39AutoVectorizingCopyWithAssumedAlignmentILi128EEENS4_14SM90_TMA_STOREES24_S26_S26_EEEvvEEEEvNT_6ParamsE --------------------------
	.section	.text._ZN7cutlass13device_kernelINS_4gemm6kernel13GemmUniversalIN4cute5tupleIJiiiiEEENS1_10collective13CollectiveMmaINS1_35MainloopSm100TmaUmmaWarpSpecializedILi20ELi2ELi4ENS5_IJNS4_1CILi1EEENSA_ILi4EEESB_EEEEENS5_IJNSA_ILi64EEENSA_ILi256EEENSA_ILi32EEEEEENS_12float_e4m3_tENS5_IJlSB_lEEESJ_SK_NS4_8TiledMMAINS4_8MMA_AtomIJNS4_10MMA_TraitsINS4_19SM100_MMA_F8F6F4_SSEJSJ_SJ_fSF_SG_NS4_17integral_constantINS4_4UMMA5MajorELSR_0EEESS_NSP_INSQ_7ScaleInELST_0EEESU_EEEEEENS4_6LayoutINS5_IJSB_SB_SB_EEENS5_IJNSA_ILi0EEESZ_SZ_EEEEENS5_IJNS4_10UnderscoreES12_S12_EEEEENS4_23SM90_TMA_LOAD_MULTICASTENS4_14ComposedLayoutINS4_7SwizzleILi1ELi4ELi3EEENS4_18smem_ptr_flag_bitsILi8EEENSX_INS5_IJNSA_ILi8EEESH_EEENS5_IJSH_SB_EEEEEEEvNS4_8identityENS4_13SM90_TMA_LOADES1F_vS1G_EENS_8epilogue10collective18CollectiveEpilogueINS1J_23Sm100TmaWarpSpecializedILi4ELi2ELi32ELb0ELb0EEEJSI_NS5_IJNSX_ISF_SB_EES1O_EEESJ_SK_SJ_SK_NS1J_6fusion15FusionCallbacksIS1N_NS1Q_17LinearCombinationISJ_fSJ_fLNS_15FloatRoundStyleE2EEESI_S1P_JEEENS4_5SM1004TMEM4LOAD26SM100_TMEM_LOAD_16dp32b32xES1H_NS16_INS17_ILi2ELi4ELi3EEES1A_NSX_INS5_IJS1B_SF_EEENS5_IJSF_SB_EEEEEEENS4_39AutoVectorizingCopyWithAssumedAlignmentILi128EEENS4_14SM90_TMA_STOREES24_S26_S26_EEEvvEEEEvNT_6ParamsE,"ax",@progbits
	.align	128
.text._ZN7cutlass13device_kernelINS_4gemm6kernel13GemmUniversalIN4cute5tupleIJiiiiEEENS1_10collective13CollectiveMmaINS1_35MainloopSm100TmaUmmaWarpSpecializedILi20ELi2ELi4ENS5_IJNS4_1CILi1EEENSA_ILi4EEESB_EEEEENS5_IJNSA_ILi64EEENSA_ILi256EEENSA_ILi32EEEEEENS_12float_e4m3_tENS5_IJlSB_lEEESJ_SK_NS4_8TiledMMAINS4_8MMA_AtomIJNS4_10MMA_TraitsINS4_19SM100_MMA_F8F6F4_SSEJSJ_SJ_fSF_SG_NS4_17integral_constantINS4_4UMMA5MajorELSR_0EEESS_NSP_INSQ_7ScaleInELST_0EEESU_EEEEEENS4_6LayoutINS5_IJSB_SB_SB_EEENS5_IJNSA_ILi0EEESZ_SZ_EEEEENS5_IJNS4_10UnderscoreES12_S12_EEEEENS4_23SM90_TMA_LOAD_MULTICASTENS4_14ComposedLayoutINS4_7SwizzleILi1ELi4ELi3EEENS4_18smem_ptr_flag_bitsILi8EEENSX_INS5_IJNSA_ILi8EEESH_EEENS5_IJSH_SB_EEEEEEEvNS4_8identityENS4_13SM90_TMA_LOADES1F_vS1G_EENS_8epilogue10collective18CollectiveEpilogueINS1J_23Sm100TmaWarpSpecializedILi4ELi2ELi32ELb0ELb0EEEJSI_NS5_IJNSX_ISF_SB_EES1O_EEESJ_SK_SJ_SK_NS1J_6fusion15FusionCallbacksIS1N_NS1Q_17LinearCombinationISJ_fSJ_fLNS_15FloatRoundStyleE2EEESI_S1P_JEEENS4_5SM1004TMEM4LOAD26SM100_TMEM_LOAD_16dp32b32xES1H_NS16_INS17_ILi2ELi4ELi3EEES1A_NSX_INS5_IJS1B_SF_EEENS5_IJSF_SB_EEEEEEENS4_39AutoVectorizingCopyWithAssumedAlignmentILi128EEENS4_14SM90_TMA_STOREES24_S26_S26_EEEvvEEEEvNT_6ParamsE:
        .type           _ZN7cutlass13device_kernelINS_4gemm6kernel13GemmUniversalIN4cute5tupleIJiiiiEEENS1_10collective13CollectiveMmaINS1_35MainloopSm100TmaUmmaWarpSpecializedILi20ELi2ELi4ENS5_IJNS4_1CILi1EEENSA_ILi4EEESB_EEEEENS5_IJNSA_ILi64EEENSA_ILi256EEENSA_ILi32EEEEEENS_12float_e4m3_tENS5_IJlSB_lEEESJ_SK_NS4_8TiledMMAINS4_8MMA_AtomIJNS4_10MMA_TraitsINS4_19SM100_MMA_F8F6F4_SSEJSJ_SJ_fSF_SG_NS4_17integral_constantINS4_4UMMA5MajorELSR_0EEESS_NSP_INSQ_7ScaleInELST_0EEESU_EEEEEENS4_6LayoutINS5_IJSB_SB_SB_EEENS5_IJNSA_ILi0EEESZ_SZ_EEEEENS5_IJNS4_10UnderscoreES12_S12_EEEEENS4_23SM90_TMA_LOAD_MULTICASTENS4_14ComposedLayoutINS4_7SwizzleILi1ELi4ELi3EEENS4_18smem_ptr_flag_bitsILi8EEENSX_INS5_IJNSA_ILi8EEESH_EEENS5_IJSH_SB_EEEEEEEvNS4_8identityENS4_13SM90_TMA_LOADES1F_vS1G_EENS_8epilogue10collective18CollectiveEpilogueINS1J_23Sm100TmaWarpSpecializedILi4ELi2ELi32ELb0ELb0EEEJSI_NS5_IJNSX_ISF_SB_EES1O_EEESJ_SK_SJ_SK_NS1J_6fusion15FusionCallbacksIS1N_NS1Q_17LinearCombinationISJ_fSJ_fLNS_15FloatRoundStyleE2EEESI_S1P_JEEENS4_5SM1004TMEM4LOAD26SM100_TMEM_LOAD_16dp32b32xES1H_NS16_INS17_ILi2ELi4ELi3EEES1A_NSX_INS5_IJS1B_SF_EEENS5_IJSF_SB_EEEEEEENS4_39AutoVectorizingCopyWithAssumedAlignmentILi128EEENS4_14SM90_TMA_STOREES24_S26_S26_EEEvvEEEEvNT_6ParamsE,@function
        .size           _ZN7cutlass13device_kernelINS_4gemm6kernel13GemmUniversalIN4cute5tupleIJiiiiEEENS1_10collective13CollectiveMmaINS1_35MainloopSm100TmaUmmaWarpSpecializedILi20ELi2ELi4ENS5_IJNS4_1CILi1EEENSA_ILi4EEESB_EEEEENS5_IJNSA_ILi64EEENSA_ILi256EEENSA_ILi32EEEEEENS_12float_e4m3_tENS5_IJlSB_lEEESJ_SK_NS4_8TiledMMAINS4_8MMA_AtomIJNS4_10MMA_TraitsINS4_19SM100_MMA_F8F6F4_SSEJSJ_SJ_fSF_SG_NS4_17integral_constantINS4_4UMMA5MajorELSR_0EEESS_NSP_INSQ_7ScaleInELST_0EEESU_EEEEEENS4_6LayoutINS5_IJSB_SB_SB_EEENS5_IJNSA_ILi0EEESZ_SZ_EEEEENS5_IJNS4_10UnderscoreES12_S12_EEEEENS4_23SM90_TMA_LOAD_MULTICASTENS4_14ComposedLayoutINS4_7SwizzleILi1ELi4ELi3EEENS4_18smem_ptr_flag_bitsILi8EEENSX_INS5_IJNSA_ILi8EEESH_EEENS5_IJSH_SB_EEEEEEEvNS4_8identityENS4_13SM90_TMA_LOADES1F_vS1G_EENS_8epilogue10collective18CollectiveEpilogueINS1J_23Sm100TmaWarpSpecializedILi4ELi2ELi32ELb0ELb0EEEJSI_NS5_IJNSX_ISF_SB_EES1O_EEESJ_SK_SJ_SK_NS1J_6fusion15FusionCallbacksIS1N_NS1Q_17LinearCombinationISJ_fSJ_fLNS_15FloatRoundStyleE2EEESI_S1P_JEEENS4_5SM1004TMEM4LOAD26SM100_TMEM_LOAD_16dp32b32xES1H_NS16_INS17_ILi2ELi4ELi3EEES1A_NSX_INS5_IJS1B_SF_EEENS5_IJSF_SB_EEEEEEENS4_39AutoVectorizingCopyWithAssumedAlignmentILi128EEENS4_14SM90_TMA_STOREES24_S26_S26_EEEvvEEEEvNT_6ParamsE,(.L_x_226 - _ZN7cutlass13device_kernelINS_4gemm6kernel13GemmUniversalIN4cute5tupleIJiiiiEEENS1_10collective13CollectiveMmaINS1_35MainloopSm100TmaUmmaWarpSpecializedILi20ELi2ELi4ENS5_IJNS4_1CILi1EEENSA_ILi4EEESB_EEEEENS5_IJNSA_ILi64EEENSA_ILi256EEENSA_ILi32EEEEEENS_12float_e4m3_tENS5_IJlSB_lEEESJ_SK_NS4_8TiledMMAINS4_8MMA_AtomIJNS4_10MMA_TraitsINS4_19SM100_MMA_F8F6F4_SSEJSJ_SJ_fSF_SG_NS4_17integral_constantINS4_4UMMA5MajorELSR_0EEESS_NSP_INSQ_7ScaleInELST_0EEESU_EEEEEENS4_6LayoutINS5_IJSB_SB_SB_EEENS5_IJNSA_ILi0EEESZ_SZ_EEEEENS5_IJNS4_10UnderscoreES12_S12_EEEEENS4_23SM90_TMA_LOAD_MULTICASTENS4_14ComposedLayoutINS4_7SwizzleILi1ELi4ELi3EEENS4_18smem_ptr_flag_bitsILi8EEENSX_INS5_IJNSA_ILi8EEESH_EEENS5_IJSH_SB_EEEEEEEvNS4_8identityENS4_13SM90_TMA_LOADES1F_vS1G_EENS_8epilogue10collective18CollectiveEpilogueINS1J_23Sm100TmaWarpSpecializedILi4ELi2ELi32ELb0ELb0EEEJSI_NS5_IJNSX_ISF_SB_EES1O_EEESJ_SK_SJ_SK_NS1J_6fusion15FusionCallbacksIS1N_NS1Q_17LinearCombinationISJ_fSJ_fLNS_15FloatRoundStyleE2EEESI_S1P_JEEENS4_5SM1004TMEM4LOAD26SM100_TMEM_LOAD_16dp32b32xES1H_NS16_INS17_ILi2ELi4ELi3EEES1A_NSX_INS5_IJS1B_SF_EEENS5_IJSF_SB_EEEEEEENS4_39AutoVectorizingCopyWithAssumedAlignmentILi128EEENS4_14SM90_TMA_STOREES24_S26_S26_EEEvvEEEEvNT_6ParamsE)
        .other          _ZN7cutlass13device_kernelINS_4gemm6kernel13GemmUniversalIN4cute5tupleIJiiiiEEENS1_10collective13CollectiveMmaINS1_35MainloopSm100TmaUmmaWarpSpecializedILi20ELi2ELi4ENS5_IJNS4_1CILi1EEENSA_ILi4EEESB_EEEEENS5_IJNSA_ILi64EEENSA_ILi256EEENSA_ILi32EEEEEENS_12float_e4m3_tENS5_IJlSB_lEEESJ_SK_NS4_8TiledMMAINS4_8MMA_AtomIJNS4_10MMA_TraitsINS4_19SM100_MMA_F8F6F4_SSEJSJ_SJ_fSF_SG_NS4_17integral_constantINS4_4UMMA5MajorELSR_0EEESS_NSP_INSQ_7ScaleInELST_0EEESU_EEEEEENS4_6LayoutINS5_IJSB_SB_SB_EEENS5_IJNSA_ILi0EEESZ_SZ_EEEEENS5_IJNS4_10UnderscoreES12_S12_EEEEENS4_23SM90_TMA_LOAD_MULTICASTENS4_14ComposedLayoutINS4_7SwizzleILi1ELi4ELi3EEENS4_18smem_ptr_flag_bitsILi8EEENSX_INS5_IJNSA_ILi8EEESH_EEENS5_IJSH_SB_EEEEEEEvNS4_8identityENS4_13SM90_TMA_LOADES1F_vS1G_EENS_8epilogue10collective18CollectiveEpilogueINS1J_23Sm100TmaWarpSpecializedILi4ELi2ELi32ELb0ELb0EEEJSI_NS5_IJNSX_ISF_SB_EES1O_EEESJ_SK_SJ_SK_NS1J_6fusion15FusionCallbacksIS1N_NS1Q_17LinearCombinationISJ_fSJ_fLNS_15FloatRoundStyleE2EEESI_S1P_JEEENS4_5SM1004TMEM4LOAD26SM100_TMEM_LOAD_16dp32b32xES1H_NS16_INS17_ILi2ELi4ELi3EEES1A_NSX_INS5_IJS1B_SF_EEENS5_IJSF_SB_EEEEEEENS4_39AutoVectorizingCopyWithAssumedAlignmentILi128EEENS4_14SM90_TMA_STOREES24_S26_S26_EEEvvEEEEvNT_6ParamsE,@"STO_CUDA_ENTRY STV_DEFAULT"
_ZN7cutlass13device_kernelINS_4gemm6kernel13GemmUniversalIN4cute5tupleIJiiiiEEENS1_10collective13CollectiveMmaINS1_35MainloopSm100TmaUmmaWarpSpecializedILi20ELi2ELi4ENS5_IJNS4_1CILi1EEENSA_ILi4EEESB_EEEEENS5_IJNSA_ILi64EEENSA_ILi256EEENSA_ILi32EEEEEENS_12float_e4m3_tENS5_IJlSB_lEEESJ_SK_NS4_8TiledMMAINS4_8MMA_AtomIJNS4_10MMA_TraitsINS4_19SM100_MMA_F8F6F4_SSEJSJ_SJ_fSF_SG_NS4_17integral_constantINS4_4UMMA5MajorELSR_0EEESS_NSP_INSQ_7ScaleInELST_0EEESU_EEEEEENS4_6LayoutINS5_IJSB_SB_SB_EEENS5_IJNSA_ILi0EEESZ_SZ_EEEEENS5_IJNS4_10UnderscoreES12_S12_EEEEENS4_23SM90_TMA_LOAD_MULTICASTENS4_14ComposedLayoutINS4_7SwizzleILi1ELi4ELi3EEENS4_18smem_ptr_flag_bitsILi8EEENSX_INS5_IJNSA_ILi8EEESH_EEENS5_IJSH_SB_EEEEEEEvNS4_8identityENS4_13SM90_TMA_LOADES1F_vS1G_EENS_8epilogue10collective18CollectiveEpilogueINS1J_23Sm100TmaWarpSpecializedILi4ELi2ELi32ELb0ELb0EEEJSI_NS5_IJNSX_ISF_SB_EES1O_EEESJ_SK_SJ_SK_NS1J_6fusion15FusionCallbacksIS1N_NS1Q_17LinearCombinationISJ_fSJ_fLNS_15FloatRoundStyleE2EEESI_S1P_JEEENS4_5SM1004TMEM4LOAD26SM100_TMEM_LOAD_16dp32b32xES1H_NS16_INS17_ILi2ELi4ELi3EEES1A_NSX_INS5_IJS1B_SF_EEENS5_IJSF_SB_EEEEEEENS4_39AutoVectorizingCopyWithAssumedAlignmentILi128EEENS4_14SM90_TMA_STOREES24_S26_S26_EEEvvEEEEvNT_6ParamsE:
[----:B------:R-:W1:Y:S01]  /*0000*/  LDC R1, c[0x0][0x37c] ;  /* 0x0000df00ff017b82 */ /* 0x000e620000000800 */
[----:B------:R-:W2:Y:S01]  /*0010*/  S2R R95, SR_TID.X ;  /* 0x00000000005f7919 */ /* 0x000ea20000002100 */
[----:B------:R-:W3:Y:S01]  /*0020*/  LDCU.64 UR8, c[0x0][0x890] ;  /* 0x00011200ff0877ac */ /* 0x000ee20008000a00 */
[----:B------:R-:W-:Y:S02]  /*0030*/  PRMT R85, RZ, 0x7610, R85 ;  /* 0x00007610ff557816 */ /* 0x000fe40000000055 */
[----:B------:R-:W-:Y:S01]  /*0040*/  ELECT P3, URZ, PT ;  /* 0x0000000000ff782f */ /* 0x000fe20003860000 */
[----:B---3--:R-:W-:-:S04]  /*0050*/  UISETP.NE.U32.AND UP0, UPT, UR8, URZ, UPT ;  /* 0x000000ff0800728c */ /* 0x008fc8000bf05070 */
[----:B------:R-:W-:Y:S01]  /*0060*/  UISETP.NE.AND.EX UP0, UPT, UR9, URZ, UPT, UP0 ;  /* 0x000000ff0900728c */ /* 0x000fe2000bf05300 */
[----:B--2---:R-:W-:-:S05]  /*0070*/  SHF.R.U32.HI R86, RZ, 0x5, R95 ;  /* 0x00000005ff567819 */ /* 0x004fca000001165f */
[----:B------:R-:W2:Y:S02]  /*0080*/  SHFL.IDX PT, R0, R86, RZ, 0x1f ;  /* 0x00001fff56007589 */ /* 0x000ea400000e0000 */
[----:B--2---:R-:W-:Y:S01]  /*0090*/  R2UR UR17, R0 ;  /* 0x00000000001172ca */ /* 0x004fe200000e0000 */
[----:B-1----:R-:W-:-:S14]  /*00a0*/  BRA.U UP0, `(.L_x_0) ;  /* 0x0000000100307547 */ /* 0x002fdc000b800000 */
[----:B------:R-:W1:Y:S02]  /*00b0*/  LDCU.64 UR4, c[0x0][0x888] ;  /* 0x00011100ff0477ac */ /* 0x000e640008000a00 */
[----:B-1----:R-:W-:-:S04]  /*00c0*/  UISETP.NE.U32.AND UP0, UPT, UR4, URZ, UPT ;  /* 0x000000ff0400728c */ /* 0x002fc8000bf05070 */
[----:B------:R-:W-:-:S09]  /*00d0*/  UISETP.NE.AND.EX UP0, UPT, UR5, URZ, UPT, UP0 ;  /* 0x000000ff0500728c */ /* 0x000fd2000bf05300 */
[----:B------:R-:W-:Y:S05]  /*00e0*/  BRA.U !UP0, `(.L_x_1) ;  /* 0x0000000108147547 */ /* 0x000fea000b800000 */
[----:B------:R-:W1:Y:S01]  /*00f0*/  LDC.64 R2, c[0x0][0x888] ;  /* 0x00022200ff027b82 */ /* 0x000e620000000a00 */
[----:B------:R-:W1:Y:S02]  /*0100*/  LDCU.64 UR4, c[0x0][0x358] ;  /* 0x00006b00ff0477ac */ /* 0x000e640008000a00 */
[----:B-1----:R1:W5:Y:S01]  /*0110*/  LDG.E R41, desc[UR4][R2.64] ;  /* 0x0000000402297981 */ /* 0x002362000c1e1900 */
[----:B------:R-:W-:Y:S01]  /*0120*/  HFMA2 R85, -RZ, RZ, 0, 5.9604644775390625e-08 ;  /* 0x00000001ff557431 */ /* 0x000fe200000001ff */
[----:B------:R-:W-:Y:S05]  /*0130*/  BRA `(.L_x_0) ;  /* 0x00000000000c7947 */ /* 0x000fea0003800000 */
.L_x_1:
[----:B------:R-:W1:Y:S01]  /*0140*/  LDCU UR4, c[0x0][0x880] ;  /* 0x00011000ff0477ac */ /* 0x000e620008000800 */
[----:B------:R-:W-:Y:S01]  /*0150*/  HFMA2 R85, -RZ, RZ, 0, 5.9604644775390625e-08 ;  /* 0x00000001ff557431 */ /* 0x000fe200000001ff */
[----:B-1----:R-:W-:-:S07]  /*0160*/  MOV R41, UR4 ;  /* 0x0000000400297c02 */ /* 0x002fce0008000f00 */
.L_x_0:
[----:B------:R-:W2:Y:S02]  /*0170*/  LDCU.64 UR4, c[0x0][0x8b0] ;  /* 0x00011600ff0477ac */ /* 0x000ea40008000a00 */
[----:B--2---:R-:W-:-:S04]  /*0180*/  UISETP.NE.U32.AND UP0, UPT, UR4, URZ, UPT ;  /* 0x000000ff0400728c */ /* 0x004fc8000bf05070 */
[----:B------:R-:W-:-:S09]  /*0190*/  UISETP.NE.AND.EX UP0, UPT, UR5, URZ, UPT, UP0 ;  /* 0x000000ff0500728c */ /* 0x000fd2000bf05300 */
[----:B------:R-:W-:Y:S05]  /*01a0*/  BRA.U UP0, `(.L_x_2) ;  /* 0x0000000100287547 */ /* 0x000fea000b800000 */
[----:B------:R-:W2:Y:S02]  /*01b0*/  LDCU.64 UR4, c[0x0][0x8a8] ;  /* 0x00011500ff0477ac */ /* 0x000ea40008000a00 */
[----:B--2---:R-:W-:-:S04]  /*01c0*/  UISETP.NE.U32.AND UP0, UPT, UR4, URZ, UPT ;  /* 0x000000ff0400728c */ /* 0x004fc8000bf05070 */
[----:B------:R-:W-:-:S09]  /*01d0*/  UISETP.NE.AND.EX UP0, UPT, UR5, URZ, UPT, UP0 ;  /* 0x000000ff0500728c */ /* 0x000fd2000bf05300 */
[----:B------:R-:W-:Y:S05]  /*01e0*/  BRA.U !UP0, `(.L_x_3) ;  /* 0x0000000108107547 */ /* 0x000fea000b800000 */
[----:B------:R-:W2:Y:S01]  /*01f0*/  LDC.64 R38, c[0x0][0x8a8] ;  /* 0x00022a00ff267b82 */ /* 0x000ea20000000a00 */
[----:B------:R-:W2:Y:S02]  /*0200*/  LDCU.64 UR4, c[0x0][0x358] ;  /* 0x00006b00ff0477ac */ /* 0x000ea40008000a00 */
[----:B--2---:R2:W5:Y:S01]  /*0210*/  LDG.E R38, desc[UR4][R38.64] ;  /* 0x0000000426267981 */ /* 0x004562000c1e1900 */
[----:B------:R-:W-:Y:S05]  /*0220*/  BRA `(.L_x_2) ;  /* 0x0000000000087947 */ /* 0x000fea0003800000 */
.L_x_3:
[----:B------:R-:W2:Y:S02]  /*0230*/  LDCU UR4, c[0x0][0x8a0] ;  /* 0x00011400ff0477ac */ /* 0x000ea40008000800 */
[----:B--2---:R-:W-:Y:S02]  /*0240*/  MOV R38, UR4 ;  /* 0x0000000400267c02 */ /* 0x004fe40008000f00 */
.L_x_2:
[----:B------:R-:W-:Y:S01]  /*0250*/  IMAD.U32 R0, RZ, RZ, UR17 ;  /* 0x00000011ff007e24 */ /* 0x000fe2000f8e00ff */
[----:B------:R-:W-:Y:S04]  /*0260*/  BSSY.RECONVERGENT B0, `(.L_x_4) ;  /* 0x000000c000007945 */ /* 0x000fe80003800200 */
[C---:B------:R-:W-:Y:S02]  /*0270*/  ISETP.NE.OR P1, PT, R0.reuse, 0x1, !P3 ;  /* 0x000000010000780c */ /* 0x040fe40005f25670 */
[----:B------:R-:W-:-:S11]  /*0280*/  ISETP.NE.OR P0, PT, R0, 0x3, !P3 ;  /* 0x000000030000780c */ /* 0x000fd60005f05670 */
[----:B------:R-:W-:Y:S05]  /*0290*/  @P1 BRA `(.L_x_5) ;  /* 0x0000000000201947 */ /* 0x000fea0003800000 */
[----:B------:R-:W3:Y:S02]  /*02a0*/  LDCU.64 UR4, c[0x0][0x348] ;  /* 0x00006900ff0477ac */ /* 0x000ee40008000a00 */
[----:B---3--:R-:W-:Y:S02]  /*02b0*/  UIADD3 UR6, UP1, UPT, UR4, 0x80, URZ ;  /* 0x0000008004067890 */ /* 0x008fe4000ff3e0ff */
[----:B------:R-:W-:Y:S02]  /*02c0*/  UIADD3 UR4, UP0, UPT, UR4, 0x180, URZ ;  /* 0x0000018004047890 */ /* 0x000fe4000ff1e0ff */
[----:B------:R-:W-:Y:S02]  /*02d0*/  UIADD3.X UR7, UPT, UPT, URZ, UR5, URZ, UP1, !UPT ;  /* 0x00000005ff077290 */ /* 0x000fe40008ffe4ff */
[----:B------:R-:W-:-:S07]  /*02e0*/  UIADD3.X UR5, UPT, UPT, URZ, UR5, URZ, UP0, !UPT ;  /* 0x00000005ff057290 */ /* 0x000fce00087fe4ff */
[----:B------:R3:W-:Y:S02]  /*02f0*/  UTMACCTL.PF [UR6] ;  /* 0x00000000060079b9 */ /* 0x0007e40008040000 */
[----:B------:R3:W-:Y:S02]  /*0300*/  UTMACCTL.PF [UR4] ;  /* 0x00000000040079b9 */ /* 0x0007e40008040000 */
[----:B---3--:R-:W-:Y:S01]  /*0310*/  NOP ;  /* 0x0000000000007918 */ /* 0x008fe20000000000 */
.L_x_5:
[----:B------:R-:W-:Y:S05]  /*0320*/  BSYNC.RECONVERGENT B0 ;  /* 0x0000000000007941 */ /* 0x000fea0003800200 */
.L_x_4:
[----:B------:R-:W-:Y:S04]  /*0330*/  BSSY.RECONVERGENT B0, `(.L_x_6) ;  /* 0x000000a000007945 */ /* 0x000fe80003800200 */
        /* <DEDUP_REMOVED lines=9> */
.L_x_7:
[----:B------:R-:W-:Y:S05]  /*03d0*/  BSYNC.RECONVERGENT B0 ;  /* 0x0000000000007941 */ /* 0x000fea0003800200 */
.L_x_6:
[----:B------:R-:W3:Y:S01]  /*03e0*/  LDCU.64 UR4, c[0x0][0x888] ;  /* 0x00011100ff0477ac */ /* 0x000ee20008000a00 */
[----:B------:R-:W-:Y:S02]  /*03f0*/  UISETP.EQ.U32.AND UP1, UPT, UR8, URZ, UPT ;  /* 0x000000ff0800728c */ /* 0x000fe4000bf22070 */
[----:B------:R-:W-:Y:S02]  /*0400*/  UPLOP3.LUT UP3, UPT, UPT, UPT, UPT, 0x80, 0x8 ;  /* 0x000000000008789c */ /* 0x000fe40003f6f070 */
[----:B---3--:R-:W-:-:S04]  /*0410*/  UISETP.NE.U32.AND UP0, UPT, UR4, URZ, UPT ;  /* 0x000000ff0400728c */ /* 0x008fc8000bf05070 */
[----:B------:R-:W-:-:S04]  /*0420*/  UISETP.NE.AND.EX UP0, UPT, UR5, URZ, UPT, UP0 ;  /* 0x000000ff0500728c */ /* 0x000fc8000bf05300 */
[----:B------:R-:W-:-:S04]  /*0430*/  UISETP.EQ.OR.EX UP2, UPT, UR9, URZ, !UP0, UP1 ;  /* 0x000000ff0900728c */ /* 0x000fc8000c742710 */
[----:B------:R-:W-:-:S06]  /*0440*/  UP2UR UR4, UPR, URZ, 0x4 ;  /* 0x00000004ff047883 */ /* 0x000fcc0008000000 */
[----:B------:R-:W-:Y:S01]  /*0450*/  MOV R88, UR4 ;  /* 0x0000000400587c02 */ /* 0x000fe20008000f00 */
[----:B------:R-:W-:Y:S06]  /*0460*/  BRA.U !UP2, `(.L_x_8) ;  /* 0x000000010a207547 */ /* 0x000fec000b800000 */
[----:B------:R-:W-:Y:S01]  /*0470*/  UISETP.NE.U32.AND UP1, UPT, UR8, URZ, UPT ;  /* 0x000000ff0800728c */ /* 0x000fe2000bf25070 */
[----:B-----5:R-:W-:Y:S01]  /*0480*/  FSETP.NEU.AND P0, PT, R41, RZ, PT ;  /* 0x000000ff2900720b */ /* 0x020fe20003f0d000 */
[----:B------:R-:W-:Y:S02]  /*0490*/  USEL UR4, URZ, 0xffffffff, UP0 ;  /* 0xffffffffff047887 */ /* 0x000fe40008000000 */
[----:B------:R-:W-:-:S10]  /*04a0*/  UISETP.NE.AND.EX UP1, UPT, UR9, URZ, UPT, UP1 ;  /* 0x000000ff0900728c */ /* 0x000fd4000bf25310 */
[----:B------:R-:W-:Y:S01]  /*04b0*/  VOTEU.ANY UP0, P0 ;  /* 0x0000000000ff7886 */ /* 0x000fe20000000100 */
[----:B------:R-:W-:-:S04]  /*04c0*/  @!UP1 USEL UR4, URZ, 0xffffffff, UP0 ;  /* 0xffffffffff049887 */ /* 0x000fc80008000000 */
[----:B------:R-:W-:-:S04]  /*04d0*/  ULOP3.LUT UR4, UR4, 0x1, URZ, 0xc0, !UPT ;  /* 0x0000000104047892 */ /* 0x000fc8000f8ec0ff */
[----:B------:R-:W-:-:S11]  /*04e0*/  UISETP.NE.U32.AND UP3, UPT, UR4, 0x1, UPT ;  /* 0x000000010400788c */ /* 0x000fd6000bf65070 */
.L_x_8:
[----:B-1----:R-:W1:Y:S01]  /*04f0*/  SHFL.IDX PT, R2, R86, RZ, 0x1f ;  /* 0x00001fff56027589 */ /* 0x002e6200000e0000 */
[----:B------:R-:W-:-:S04]  /*0500*/  UISETP.NE.AND UP0, UPT, UR17, 0x2, UPT ;  /* 0x000000021100788c */ /* 0x000fc8000bf05270 */
[----:B------:R-:W-:Y:S01]  /*0510*/  USEL UR48, URZ, 0x1, UP0 ;  /* 0x00000001ff307887 */ /* 0x000fe20008000000 */
[----:B-1----:R-:W-:-:S13]  /*0520*/  ISETP.NE.AND P0, PT, R2, RZ, PT ;  /* 0x000000ff0200720c */ /* 0x002fda0003f05270 */
[----:B------:R-:W-:Y:S05]  /*0530*/  @P0 BRA `(.L_x_9) ;  /* 0x0000000000e40947 */ /* 0x000fea0003800000 */
[----:B------:R-:W-:Y:S01]  /*0540*/  ELECT P0, URZ, PT ;  /* 0x0000000000ff782f */ /* 0x000fe20003800000 */
[----:B------:R-:W-:-:S12]  /*0550*/  BSSY.RECONVERGENT B0, `(.L_x_9) ;  /* 0x0000037000007945 */ /* 0x000fd80003800200 */
[----:B------:R-:W-:Y:S05]  /*0560*/  @!P0 BRA `(.L_x_10) ;  /* 0x0000000000d48947 */ /* 0x000fea0003800000 */
[----:B------:R-:W1:Y:S01]  /*0570*/  S2UR UR4, SR_CgaCtaId ;  /* 0x00000000000479c3 */ /* 0x000e620000008800 */
[----:B------:R-:W-:Y:S01]  /*0580*/  UMOV UR5, 0x400 ;  /* 0x0000040000057882 */ /* 0x000fe20000000000 */
[----:B------:R-:W-:Y:S01]  /*0590*/  UMOV UR8, 0x1 ;  /* 0x0000000100087882 */ /* 0x000fe20000000000 */
[----:B------:R-:W-:Y:S01]  /*05a0*/  UMOV UR6, 0x4 ;  /* 0x0000000400067882 */ /* 0x000fe20000000000 */
[----:B------:R-:W-:-:S04]  /*05b0*/  UIADD3 UR8, UPT, UPT, -UR8, 0x100000, URZ ;  /* 0x0010000008087890 */ /* 0x000fc8000fffe1ff */
[----:B------:R-:W-:Y:S02]  /*05c0*/  USHF.L.U32 UR9, UR8, 0xb, URZ ;  /* 0x0000000b08097899 */ /* 0x000fe400080006ff */
[----:B------:R-:W-:Y:S02]  /*05d0*/  USHF.L.U32 UR8, UR8, 0x1, URZ ;  /* 0x0000000108087899 */ /* 0x000fe400080006ff */
[----:B------:R-:W-:-:S04]  /*05e0*/  UIADD3 UR6, UPT, UPT, -UR6, 0x100000, URZ ;  /* 0x0010000006067890 */ /* 0x000fc8000fffe1ff */
[----:B------:R-:W-:Y:S02]  /*05f0*/  USHF.L.U32 UR7, UR6, 0xb, URZ ;  /* 0x0000000b06077899 */ /* 0x000fe400080006ff */
[----:B------:R-:W-:Y:S02]  /*0600*/  USHF.L.U32 UR6, UR6, 0x1, URZ ;  /* 0x0000000106067899 */ /* 0x000fe400080006ff */
[----:B-1----:R-:W-:Y:S01]  /*0610*/  ULEA UR4, UR4, UR5, 0x18 ;  /* 0x0000000504047291 */ /* 0x002fe2000f8ec0ff */
[----:B------:R-:W1:Y:S11]  /*0620*/  FENCE.VIEW.ASYNC.S ;  /* 0x00000000000073c6 */ /* 0x000e760000000000 */
[----:B-1----:R1:W3:Y:S01]  /*0630*/  SYNCS.EXCH.64 URZ, [UR4], UR8 ;  /* 0x0000000804ff75b2 */ /* 0x0022e20008000100 */
[----:B------:R1:W4:Y:S01]  /*0640*/  SYNCS.EXCH.64 URZ, [UR4+0xa0], UR6 ;  /* 0x0000a00604ff75b2 */ /* 0x0003220008000100 */
[----:B------:R1:W1:Y:S01]  /*0650*/  SYNCS.EXCH.64 URZ, [UR4+0x8], UR8 ;  /* 0x0000080804ff75b2 */ /* 0x0002620008000100 */
        /* <DEDUP_REMOVED lines=37> */
[----:B---34-:R-:W-:Y:S01]  /*08b0*/  NOP ;  /* 0x0000000000007918 */ /* 0x018fe20000000000 */
.L_x_10:
[----:B-1----:R-:W-:Y:S05]  /*08c0*/  BSYNC.RECONVERGENT B0 ;  /* 0x0000000000007941 */ /* 0x002fea0003800200 */
.L_x_9:
[----:B------:R-:W1:Y:S01]  /*08d0*/  SHFL.IDX PT, R2, R86, RZ, 0x1f ;  /* 0x00001fff56027589 */ /* 0x000e6200000e0000 */
[----:B------:R-:W-:Y:S01]  /*08e0*/  NOP ;  /* 0x0000000000007918 */ /* 0x000fe20000000000 */
[----:B-1----:R-:W-:-:S13]  /*08f0*/  ISETP.NE.AND P0, PT, R2, 0x1, PT ;  /* 0x000000010200780c */ /* 0x002fda0003f05270 */
[----:B------:R-:W-:Y:S05]  /*0900*/  @P0 BRA `(.L_x_11) ;  /* 0x0000000000580947 */ /* 0x000fea0003800000 */
        /* <DEDUP_REMOVED lines=9> */
[----:B------:R-:W-:Y:S01]  /*09a0*/  USHF.L.U32 UR6, UR6, 0x1, URZ ;  /* 0x0000000106067899 */ /* 0x000fe200080006ff */
[----:B------:R-:W-:Y:S01]  /*09b0*/  ELECT P0, URZ, PT ;  /* 0x0000000000ff782f */ /* 0x000fe20003800000 */
[----:B-1----:R-:W-:Y:S01]  /*09c0*/  ULEA UR4, UR4, UR5, 0x18 ;  /* 0x0000000504047291 */ /* 0x002fe2000f8ec0ff */
[----:B------:R-:W1:Y:S11]  /*09d0*/  FENCE.VIEW.ASYNC.S ;  /* 0x00000000000073c6 */ /* 0x000e760000000000 */
[----:B-1----:R1:W3:Y:S01]  /*09e0*/  SYNCS.EXCH.64 URZ, [UR4+0x140], UR8 ;  /* 0x0001400804ff75b2 */ /* 0x0022e20008000100 */
[----:B------:R1:W4:Y:S01]  /*09f0*/  SYNCS.EXCH.64 URZ, [UR4+0x160], UR6 ;  /* 0x0001600604ff75b2 */ /* 0x0003220008000100 */
[----:B------:R1:W1:Y:S01]  /*0a00*/  SYNCS.EXCH.64 URZ, [UR4+0x148], UR8 ;  /* 0x0001480804ff75b2 */ /* 0x0002620008000100 */
[----:B------:R1:W1:Y:S01]  /*0a10*/  SYNCS.EXCH.64 URZ, [UR4+0x168], UR6 ;  /* 0x0001680604ff75b2 */ /* 0x0002620008000100 */
[----:B------:R1:W1:Y:S01]  /*0a20*/  SYNCS.EXCH.64 URZ, [UR4+0x150], UR8 ;  /* 0x0001500804ff75b2 */ /* 0x0002620008000100 */
[----:B------:R1:W1:Y:S01]  /*0a30*/  SYNCS.EXCH.64 URZ, [UR4+0x170], UR6 ;  /* 0x0001700604ff75b2 */ /* 0x0002620008000100 */
[----:B------:R1:W1:Y:S01]  /*0a40*/  SYNCS.EXCH.64 URZ, [UR4+0x158], UR8 ;  /* 0x0001580804ff75b2 */ /* 0x0002620008000100 */
[----:B------:R1:W1:Y:S01]  /*0a50*/  SYNCS.EXCH.64 URZ, [UR4+0x178], UR6 ;  /* 0x0001780604ff75b2 */ /* 0x0002620008000100 */
[----:B------:R-:W-:Y:S01]  /*0a60*/  NOP ;  /* 0x0000000000007918 */ /* 0x000fe20000000000 */
.L_x_11:
[----:B------:R-:W2:Y:S01]  /*0a70*/  SHFL.IDX PT, R2, R86, RZ, 0x1f ;  /* 0x00001fff56027589 */ /* 0x000ea200000e0000 */
[----:B------:R-:W-:Y:S01]  /*0a80*/  NOP ;  /* 0x0000000000007918 */ /* 0x000fe20000000000 */
[----:B--2---:R-:W-:-:S13]  /*0a90*/  ISETP.NE.AND P0, PT, R2, 0x3, PT ;  /* 0x000000030200780c */ /* 0x004fda0003f05270 */
[----:B------:R-:W-:Y:S05]  /*0aa0*/  @P0 BRA `(.L_x_12) ;  /* 0x0000000000300947 */ /* 0x000fea0003800000 */
[----:B-1----:R-:W1:Y:S01]  /*0ab0*/  S2UR UR6, SR_CgaCtaId ;  /* 0x00000000000679c3 */ /* 0x002e620000008800 */
[----:B------:R-:W-:Y:S01]  /*0ac0*/  UMOV UR4, 0x400 ;  /* 0x0000040000047882 */ /* 0x000fe20000000000 */
[----:B------:R-:W-:Y:S01]  /*0ad0*/  UMOV UR5, 0x20 ;  /* 0x0000002000057882 */ /* 0x000fe20000000000 */
[----:B------:R-:W-:Y:S01]  /*0ae0*/  ELECT P0, URZ, PT ;  /* 0x0000000000ff782f */ /* 0x000fe20003800000 */
[----:B-1----:R-:W-:Y:S02]  /*0af0*/  ULEA UR6, UR6, UR4, 0x18 ;  /* 0x0000000406067291 */ /* 0x002fe4000f8ec0ff */
[----:B------:R-:W-:-:S04]  /*0b00*/  UIADD3 UR4, UPT, UPT, -UR5, 0x100000, URZ ;  /* 0x0010000005047890 */ /* 0x000fc8000fffe1ff */
[----:B------:R-:W-:Y:S02]  /*0b10*/  USHF.L.U32 UR5, UR4, 0xb, URZ ;  /* 0x0000000b04057899 */ /* 0x000fe400080006ff */
[----:B------:R-:W-:Y:S01]  /*0b20*/  USHF.L.U32 UR4, UR4, 0x1, URZ ;  /* 0x0000000104047899 */ /* 0x000fe200080006ff */
[----:B------:R-:W1:Y:S11]  /*0b30*/  FENCE.VIEW.ASYNC.S ;  /* 0x00000000000073c6 */ /* 0x000e760000000000 */
[----:B-1----:R2:W1:Y:S01]  /*0b40*/  SYNCS.EXCH.64 URZ, [UR6+0x180], UR4 ;  /* 0x0001800406ff75b2 */ /* 0x0024620008000100 */
[----:B------:R2:W1:Y:S02]  /*0b50*/  SYNCS.EXCH.64 URZ, [UR6+0x188], UR4 ;  /* 0x0001880406ff75b2 */ /* 0x0004640008000100 */
[----:B--2---:R-:W-:Y:S01]  /*0b60*/  NOP ;  /* 0x0000000000007918 */ /* 0x004fe20000000000 */
.L_x_12:
[----:B------:R-:W2:Y:S01]  /*0b70*/  SHFL.IDX PT, R2, R86, RZ, 0x1f ;  /* 0x00001fff56027589 */ /* 0x000ea200000e0000 */
[----:B------:R-:W-:Y:S01]  /*0b80*/  NOP ;  /* 0x0000000000007918 */ /* 0x000fe20000000000 */
[----:B--2---:R-:W-:-:S13]  /*0b90*/  ISETP.NE.AND P0, PT, R2, 0x4, PT ;  /* 0x000000040200780c */ /* 0x004fda0003f05270 */
[----:B------:R-:W-:Y:S05]  /*0ba0*/  @P0 BRA `(.L_x_13) ;  /* 0x00000000004c0947 */ /* 0x000fea0003800000 */
[----:B-1----:R-:W1:Y:S01]  /*0bb0*/  S2UR UR6, SR_CgaCtaId ;  /* 0x00000000000679c3 */ /* 0x002e620000008800 */
[----:B------:R-:W-:Y:S01]  /*0bc0*/  UMOV UR4, 0x3a0 ;  /* 0x000003a000047882 */ /* 0x000fe20000000000 */
[----:B------:R-:W-:Y:S01]  /*0bd0*/  UMOV UR5, 0x400 ;  /* 0x0000040000057882 */ /* 0x000fe20000000000 */
[----:B------:R-:W-:Y:S01]  /*0be0*/  USEL UR4, UR4, 0x320, UP3 ;  /* 0x0000032004047887 */ /* 0x000fe20009800000 */
[----:B------:R-:W-:Y:S01]  /*0bf0*/  UMOV UR8, 0x1 ;  /* 0x0000000100087882 */ /* 0x000fe20000000000 */
[----:B------:R-:W-:Y:S01]  /*0c00*/  ELECT P0, URZ, PT ;  /* 0x0000000000ff782f */ /* 0x000fe20003800000 */
[----:B------:R-:W-:-:S04]  /*0c10*/  UIADD3 UR8, UPT, UPT, -UR8, 0x100000, URZ ;  /* 0x0010000008087890 */ /* 0x000fc8000fffe1ff */
[----:B------:R-:W-:Y:S02]  /*0c20*/  USHF.L.U32 UR9, UR8, 0xb, URZ ;  /* 0x0000000b08097899 */ /* 0x000fe400080006ff */
[----:B------:R-:W-:Y:S02]  /*0c30*/  USHF.L.U32 UR8, UR8, 0x1, URZ ;  /* 0x0000000108087899 */ /* 0x000fe400080006ff */
[----:B-1----:R-:W-:Y:S02]  /*0c40*/  ULEA UR6, UR6, UR5, 0x18 ;  /* 0x0000000506067291 */ /* 0x002fe4000f8ec0ff */
[----:B------:R-:W-:-:S04]  /*0c50*/  UIADD3 UR4, UPT, UPT, -UR4, 0x100000, URZ ;  /* 0x0010000004047890 */ /* 0x000fc8000fffe1ff */
[----:B------:R-:W-:Y:S02]  /*0c60*/  USHF.L.U32 UR5, UR4, 0xb, URZ ;  /* 0x0000000b04057899 */ /* 0x000fe400080006ff */
[----:B------:R-:W-:Y:S01]  /*0c70*/  USHF.L.U32 UR4, UR4, 0x1, URZ ;  /* 0x0000000104047899 */ /* 0x000fe200080006ff */
[----:B------:R-:W1:Y:S03]  /*0c80*/  FENCE.VIEW.ASYNC.S ;  /* 0x00000000000073c6 */ /* 0x000e660000000000 */
[----:B-1----:R2:W1:Y:S08]  /*0c90*/  SYNCS.EXCH.64 URZ, [UR6+0x190], UR8 ;  /* 0x0001900806ff75b2 */ /* 0x0024700008000100 */
[----:B------:R2:W1:Y:S01]  /*0ca0*/  SYNCS.EXCH.64 URZ, [UR6+0x1a0], UR4 ;  /* 0x0001a00406ff75b2 */ /* 0x0004620008000100 */
[----:B------:R2:W1:Y:S01]  /*0cb0*/  SYNCS.EXCH.64 URZ, [UR6+0x198], UR8 ;  /* 0x0001980806ff75b2 */ /* 0x0004620008000100 */
[----:B------:R2:W1:Y:S02]  /*0cc0*/  SYNCS.EXCH.64 URZ, [UR6+0x1a8], UR4 ;  /* 0x0001a80406ff75b2 */ /* 0x0004640008000100 */
[----:B--2---:R-:W-:Y:S01]  /*0cd0*/  NOP ;  /* 0x0000000000007918 */ /* 0x004fe20000000000 */
.L_x_13:
[----:B------:R-:W2:Y:S01]  /*0ce0*/  SHFL.IDX PT, R2, R86, RZ, 0x1f ;  /* 0x00001fff56027589 */ /* 0x000ea200000e0000 */
[----:B------:R-:W-:Y:S01]  /*0cf0*/  NOP ;  /* 0x0000000000007918 */ /* 0x000fe20000000000 */
[----:B--2---:R-:W-:-:S13]  /*0d00*/  ISETP.NE.AND P0, PT, R2, 0x5, PT ;  /* 0x000000050200780c */ /* 0x004fda0003f05270 */
[----:B------:R-:W-:Y:S05]  /*0d10*/  @P0 BRA `(.L_x_14) ;  /* 0x0000000000580947 */ /* 0x000fea0003800000 */
[----:B-1----:R-:W1:Y:S01]  /*0d20*/  S2UR UR4, SR_CgaCtaId ;  /* 0x00000000000479c3 */ /* 0x002e620000008800 */
        /* <DEDUP_REMOVED lines=12> */
[----:B-1----:R2:W1:Y:S01]  /*0df0*/  SYNCS.EXCH.64 URZ, [UR4+0x1b0], UR8 ;  /* 0x0001b00804ff75b2 */ /* 0x0024620008000100 */
[----:B------:R2:W1:Y:S01]  /*0e00*/  SYNCS.EXCH.64 URZ, [UR4+0x1d0], UR6 ;  /* 0x0001d00604ff75b2 */ /* 0x0004620008000100 */
[----:B------:R2:W1:Y:S01]  /*0e10*/  SYNCS.EXCH.64 URZ, [UR4+0x1b8], UR8 ;  /* 0x0001b80804ff75b2 */ /* 0x0004620008000100 */
[----:B------:R2:W1:Y:S01]  /*0e20*/  SYNCS.EXCH.64 URZ, [UR4+0x1d8], UR6 ;  /* 0x0001d80604ff75b2 */ /* 0x0004620008000100 */
[----:B------:R2:W1:Y:S01]  /*0e30*/  SYNCS.EXCH.64 URZ, [UR4+0x1c0], UR8 ;  /* 0x0001c00804ff75b2 */ /* 0x0004620008000100 */
[----:B------:R2:W1:Y:S01]  /*0e40*/  SYNCS.EXCH.64 URZ, [UR4+0x1e0], UR6 ;  /* 0x0001e00604ff75b2 */ /* 0x0004620008000100 */
[----:B------:R2:W1:Y:S01]  /*0e50*/  SYNCS.EXCH.64 URZ, [UR4+0x1c8], UR8 ;  /* 0x0001c80804ff75b2 */ /* 0x0004620008000100 */
[----:B------:R2:W1:Y:S02]  /*0e60*/  SYNCS.EXCH.64 URZ, [UR4+0x1e8], UR6 ;  /* 0x0001e80604ff75b2 */ /* 0x0004640008000100 */
[----:B--2---:R-:W-:Y:S01]  /*0e70*/  NOP ;  /* 0x0000000000007918 */ /* 0x004fe20000000000 */
.L_x_14:
[----:B------:R-:W2:Y:S01]  /*0e80*/  SHFL.IDX PT, R2, R86, RZ, 0x1f ;  /* 0x00001fff56027589 */ /* 0x000ea200000e0000 */
[----:B------:R-:W-:Y:S01]  /*0e90*/  NOP ;  /* 0x0000000000007918 */ /* 0x000fe20000000000 */
[----:B--2---:R-:W-:-:S13]  /*0ea0*/  ISETP.NE.AND P0, PT, R2, 0x3, PT ;  /* 0x000000030200780c */ /* 0x004fda0003f05270 */
[----:B------:R-:W-:Y:S05]  /*0eb0*/  @P0 BRA `(.L_x_15) ;  /* 0x0000000000380947 */ /* 0x000fea0003800000 */
[----:B------:R-:W2:Y:S01]  /*0ec0*/  S2UR UR5, SR_CgaCtaId ;  /* 0x00000000000579c3 */ /* 0x000ea20000008800 */
[----:B-1----:R-:W-:Y:S01]  /*0ed0*/  UMOV UR4, 0x400 ;  /* 0x0000040000047882 */ /* 0x002fe20000000000 */
[----:B------:R-:W-:Y:S01]  /*0ee0*/  UMOV UR6, 0x20 ;  /* 0x0000002000067882 */ /* 0x000fe20000000000 */
[----:B------:R-:W-:Y:S01]  /*0ef0*/  ELECT P0, URZ, PT ;  /* 0x0000000000ff782f */ /* 0x000fe20003800000 */
[----:B------:R-:W-:-:S04]  /*0f00*/  UIADD3 UR6, UPT, UPT, -UR6, 0x100000, URZ ;  /* 0x0010000006067890 */ /* 0x000fc8000fffe1ff */
[----:B------:R-:W-:Y:S02]  /*0f10*/  USHF.L.U32 UR7, UR6, 0xb, URZ ;  /* 0x0000000b06077899 */ /* 0x000fe400080006ff */
[----:B------:R-:W-:Y:S02]  /*0f20*/  USHF.L.U32 UR6, UR6, 0x1, URZ ;  /* 0x0000000106067899 */ /* 0x000fe400080006ff */
[----:B--2---:R-:W-:Y:S01]  /*0f30*/  ULEA UR4, UR5, UR4, 0x18 ;  /* 0x0000000405047291 */ /* 0x004fe2000f8ec0ff */
[----:B------:R-:W1:Y:S11]  /*0f40*/  FENCE.VIEW.ASYNC.S ;  /* 0x00000000000073c6 */ /* 0x000e760000000000 */
[----:B-1----:R2:W1:Y:S01]  /*0f50*/  SYNCS.EXCH.64 URZ, [UR4+0x1f0], UR6 ;  /* 0x0001f00604ff75b2 */ /* 0x0024620008000100 */
[----:B------:R2:W1:Y:S01]  /*0f60*/  SYNCS.EXCH.64 URZ, [UR4+0x200], UR6 ;  /* 0x0002000604ff75b2 */ /* 0x0004620008000100 */
[----:B------:R2:W1:Y:S01]  /*0f70*/  SYNCS.EXCH.64 URZ, [UR4+0x1f8], UR6 ;  /* 0x0001f80604ff75b2 */ /* 0x0004620008000100 */
[----:B------:R2:W1:Y:S02]  /*0f80*/  SYNCS.EXCH.64 URZ, [UR4+0x208], UR6 ;  /* 0x0002080604ff75b2 */ /* 0x0004640008000100 */
[----:B--2---:R-:W-:Y:S01]  /*0f90*/  NOP ;  /* 0x0000000000007918 */ /* 0x004fe20000000000 */
.L_x_15:
[----:B-1----:R-:W1:Y:S01]  /*0fa0*/  LDCU UR4, c[0x0][0x36c] ;  /* 0x00006d80ff0477ac */ /* 0x002e620008000800 */
[----:B------:R-:W-:Y:S01]  /*0fb0*/  ISETP.NE.OR P3, PT, R0, 0x2, !P3 ;  /* 0x000000020000780c */ /* 0x000fe20005f65670 */
[----:B------:R-:W-:Y:S01]  /*0fc0*/  NOP ;  /* 0x0000000000007918 */ /* 0x000fe20000000000 */
[----:B------:R-:W-:Y:S01]  /*0fd0*/  LOP3.LUT R0, R95, 0x1f, RZ, 0xc0, !PT ;  /* 0x0000001f5f007812 */ /* 0x000fe200078ec0ff */
[----:B------:R-:W-:Y:S02]  /*0fe0*/  UISETP.NE.AND UP4, UPT, UR17, URZ, UPT ;  /* 0x000000ff1100728c */ /* 0x000fe4000bf85270 */
[----:B-1----:R-:W-:-:S09]  /*0ff0*/  UISETP.EQ.U32.AND UP5, UPT, UR4, 0x1, UPT ;  /* 0x000000010400788c */ /* 0x002fd2000bfa2070 */
[----:B------:R-:W-:Y:S05]  /*1000*/  BRA.U !UP5, `(.L_x_16) ;  /* 0x000000010d087547 */ /* 0x000fea000b800000 */
[----:B---34-:R-:W-:Y:S01]  /*1010*/  UCGABAR_ARV ;  /* 0x00000000000079c7 */ /* 0x018fe20008000000 */
[----:B------:R-:W-:Y:S05]  /*1020*/  BRA `(.L_x_17) ;  /* 0x0000000000047947 */ /* 0x000fea0003800000 */
.L_x_16:
[----:B---34-:R-:W-:Y:S01]  /*1030*/  NOP ;  /* 0x0000000000007918 */ /* 0x018fe20000000000 */
.L_x_17:
[----:B------:R-:W1:Y:S01]  /*1040*/  S2UR UR7, SR_CTAID.X ;  /* 0x00000000000779c3 */ /* 0x000e620000002500 */
[----:B------:R-:W-:-:S05]  /*1050*/  CS2R.32 R87, SR_CgaSize ;  /* 0x0000000000577805 */ /* 0x000fca0000008a00 */
[----:B------:R-:W-:-:S05]  /*1060*/  IMAD R87, R87, -0xa0, RZ ;  /* 0xffffff6057577824 */ /* 0x000fca00078e02ff */
[----:B------:R-:W-:-:S14]  /*1070*/  R2UR UR5, R87 ;  /* 0x00000000570572ca */ /* 0x000fdc00000e0000 */
[----:B------:R-:W2:Y:S01]  /*1080*/  LDCU UR5, c[0x0][UR5+0x2b0] ;  /* 0x00005600050577ac */ /* 0x000ea20008000800 */
[----:B------:R-:W-:-:S05]  /*1090*/  CS2R.32 R87, SR_CgaSize ;  /* 0x0000000000577805 */ /* 0x000fca0000008a00 */
[----:B------:R-:W-:-:S05]  /*10a0*/  IMAD R87, R87, -0xa0, RZ ;  /* 0xffffff6057577824 */ /* 0x000fca00078e02ff */
[----:B------:R-:W-:-:S14]  /*10b0*/  R2UR UR4, R87 ;  /* 0x00000000570472ca */ /* 0x000fdc00000e0000 */
[----:B------:R-:W3:Y:S01]  /*10c0*/  LDCU UR4, c[0x0][UR4+0x2b4] ;  /* 0x00005680040477ac */ /* 0x000ee20008000800 */
[----:B------:R-:W4:Y:S01]  /*10d0*/  S2UR UR8, SR_CTAID.Y ;  /* 0x00000000000879c3 */ /* 0x000f220000002600 */
[----:B------:R-:W-:-:S05]  /*10e0*/  CS2R.32 R87, SR_CgaSize ;  /* 0x0000000000577805 */ /* 0x000fca0000008a00 */
[----:B------:R-:W-:-:S05]  /*10f0*/  IMAD R87, R87, -0xa0, RZ ;  /* 0xffffff6057577824 */ /* 0x000fca00078e02ff */
[----:B------:R-:W-:-:S14]  /*1100*/  R2UR UR9, R87 ;  /* 0x00000000570972ca */ /* 0x000fdc00000e0000 */
[----:B------:R-:W3:Y:S01]  /*1110*/  LDCU UR9, c[0x0][UR9+0x2a0] ;  /* 0x00005400090977ac */ /* 0x000ee20008000800 */
[----:B------:R-:W4:Y:S01]  /*1120*/  LDCU UR21, c[0x0][0xb24] ;  /* 0x00016480ff1577ac */ /* 0x000f220008000800 */
[----:B------:R-:W3:Y:S01]  /*1130*/  S2UR UR10, SR_CgaCtaId ;  /* 0x00000000000a79c3 */ /* 0x000ee20000008800 */
[----:B------:R-:W-:-:S05]  /*1140*/  CS2R.32 R87, SR_CgaSize ;  /* 0x0000000000577805 */ /* 0x000fca0000008a00 */
[----:B------:R-:W-:-:S05]  /*1150*/  IMAD R87, R87, -0xa0, RZ ;  /* 0xffffff6057577824 */ /* 0x000fca00078e02ff */
[----:B------:R-:W-:-:S14]  /*1160*/  R2UR UR59, R87 ;  /* 0x00000000573b72ca */ /* 0x000fdc00000e0000 */
[----:B------:R-:W3:Y:S01]  /*1170*/  LDCU UR59, c[0x0][UR59+0x2a4] ;  /* 0x000054803b3b77ac */ /* 0x000ee20008000800 */
[----:B------:R-:W3:Y:S01]  /*1180*/  LDCU UR42, c[0x0][0xb24] ;  /* 0x00016480ff2a77ac */ /* 0x000ee20008000800 */
[----:B-1----:R-:W-:Y:S01]  /*1190*/  I2FP.F32.U32 R3, UR7 ;  /* 0x0000000700037c45 */ /* 0x002fe20008201000 */
[----:B------:R-:W1:Y:S01]  /*11a0*/  S2UR UR36, SR_CTAID.Z ;  /* 0x00000000002479c3 */ /* 0x000e620000002700 */
[----:B------:R-:W1:Y:S03]  /*11b0*/  LDCU UR27, c[0x0][0xb30] ;  /* 0x00016600ff1b77ac */ /* 0x000e660008000800 */
[----:B--2---:R-:W-:Y:S01]  /*11c0*/  FMUL R3, R3, UR5 ;  /* 0x0000000503037c20 */ /* 0x004fe20008400000 */
[----:B------:R-:W-:Y:S01]  /*11d0*/  UMOV UR16, UR7 ;  /* 0x0000000700107c82 */ /* 0x000fe20008000000 */
[----:B----4-:R-:W-:Y:S01]  /*11e0*/  UISETP.GE.AND UP2, UPT, UR21, 0x1, UPT ;  /* 0x000000011500788c */ /* 0x010fe2000bf46270 */
[----:B------:R-:W-:Y:S01]  /*11f0*/  I2FP.F32.U32 R2, UR8 ;  /* 0x0000000800027c45 */ /* 0x000fe20008201000 */
[----:B------:R-:W-:-:S02]  /*1200*/  UMOV UR20, UR8 ;  /* 0x0000000800147c82 */ /* 0x000fc40008000000 */
[----:B------:R-:W2:Y:S02]  /*1210*/  F2I.U32.TRUNC.NTZ R3, R3 ;  /* 0x0000000300037305 */ /* 0x000ea4000020f000 */
[----:B---3--:R-:W-:Y:S01]  /*1220*/  FMUL R2, R2, UR4 ;  /* 0x0000000402027c20 */ /* 0x008fe20008400000 */
[----:B------:R-:W-:-:S05]  /*1230*/  USHF.L.U32 UR28, UR10, 0x9, URZ ;  /* 0x000000090a1c7899 */ /* 0x000fca00080006ff */
[----:B------:R-:W3:Y:S01]  /*1240*/  F2I.U32.TRUNC.NTZ R2, R2 ;  /* 0x0000000200027305 */ /* 0x000ee2000020f000 */
[----:B--2---:R-:W-:Y:S02]  /*1250*/  R2UR UR4, R3 ;  /* 0x00000000030472ca */ /* 0x004fe400000e0000 */
[----:B---3--:R-:W-:Y:S02]  /*1260*/  R2UR UR6, R2 ;  /* 0x00000000020672ca */ /* 0x008fe400000e0000 */
[----:B------:R-:W-:-:S09]  /*1270*/  PRMT R2, RZ, 0x7610, R2 ;  /* 0x00007610ff027816 */ /* 0x000fd20000000002 */
[----:B------:R-:W-:-:S04]  /*1280*/  UIADD3 UR5, UPT, UPT, -UR4, URZ, URZ ;  /* 0x000000ff04057290 */ /* 0x000fc8000fffe1ff */
[----:B------:R-:W-:Y:S02]  /*1290*/  UIMAD UR5, UR9, UR5, UR7 ;  /* 0x00000005090572a4 */ /* 0x000fe4000f8e0207 */
[----:B------:R-:W-:-:S04]  /*12a0*/  UIADD3 UR4, UPT, UPT, -UR6, URZ, URZ ;  /* 0x000000ff06047290 */ /* 0x000fc8000fffe1ff */
[----:B------:R-:W-:Y:S01]  /*12b0*/  IMAD.U32 R87, RZ, RZ, UR5 ;  /* 0x00000005ff577e24 */ /* 0x000fe2000f8e00ff */
[----:B------:R-:W-:Y:S01]  /*12c0*/  UIMAD UR59, UR59, UR4, UR8 ;  /* 0x000000043b3b72a4 */ /* 0x000fe2000f8e0208 */
[----:B-1----:R-:W-:Y:S11]  /*12d0*/  BRA.U UP4, `(.L_x_18) ;  /* 0x0000000104447547 */ /* 0x002ff6000b800000 */
[----:B------:R-:W-:Y:S01]  /*12e0*/  R2UR UR6, R87 ;  /* 0x00000000570672ca */ /* 0x000fe200000e0000 */
[----:B------:R-:W-:Y:S02]  /*12f0*/  UISETP.NE.AND UP0, UPT, UR59, URZ, UPT ;  /* 0x000000ff3b00728c */ /* 0x000fe4000bf05270 */
[----:B------:R-:W-:-:S04]  /*1300*/  UISETP.NE.AND UP1, UPT, UR59, 0x1, UPT ;  /* 0x000000013b00788c */ /* 0x000fc8000bf25270 */
[----:B------:R-:W-:Y:S02]  /*1310*/  USEL UR5, URZ, 0x2, UP1 ;  /* 0x00000002ff057887 */ /* 0x000fe40008800000 */
[----:B------:R-:W-:-:S04]  /*1320*/  UISETP.NE.AND UP1, UPT, UR59, 0x3, UPT ;  /* 0x000000033b00788c */ /* 0x000fc8000bf25270 */
[----:B------:R-:W-:-:S04]  /*1330*/  UISETP.EQ.OR UP0, UPT, UR6, URZ, !UP0 ;  /* 0x000000ff0600728c */ /* 0x000fc8000c702670 */
[----:B------:R-:W-:Y:S02]  /*1340*/  USEL UR8, URZ, 0x1, !UP0 ;  /* 0x00000001ff087887 */ /* 0x000fe4000c000000 */
[----:B------:R-:W-:-:S04]  /*1350*/  UISETP.NE.AND UP0, UPT, UR59, 0x2, UPT ;  /* 0x000000023b00788c */ /* 0x000fc8000bf05270 */
[----:B------:R-:W-:Y:S02]  /*1360*/  USEL UR4, URZ, 0x4, UP0 ;  /* 0x00000004ff047887 */ /* 0x000fe40008000000 */
[----:B------:R-:W-:Y:S02]  /*1370*/  UISETP.NE.AND UP0, UPT, UR6, URZ, UPT ;  /* 0x000000ff0600728c */ /* 0x000fe4000bf05270 */
[----:B------:R-:W-:Y:S02]  /*1380*/  USEL UR6, URZ, 0x8, UP1 ;  /* 0x00000008ff067887 */ /* 0x000fe40008800000 */
[----:B------:R-:W-:Y:S02]  /*1390*/  USEL UR7, UR5, 0x2, UP0 ;  /* 0x0000000205077887 */ /* 0x000fe40008000000 */
[----:B------:R-:W-:Y:S02]  /*13a0*/  USEL UR4, UR4, 0x4, UP0 ;  /* 0x0000000404047887 */ /* 0x000fe40008000000 */
[----:B------:R-:W-:-:S02]  /*13b0*/  USEL UR5, UR6, 0x8, UP0 ;  /* 0x0000000806057887 */ /* 0x000fc40008000000 */
[----:B------:R-:W-:-:S04]  /*13c0*/  UIADD3 UR4, UPT, UPT, UR4, UR7, UR8 ;  /* 0x0000000704047290 */ /* 0x000fc8000fffe008 */
[----:B------:R-:W-:-:S06]  /*13d0*/  UIADD3 UR4, UPT, UPT, UR4, UR5, URZ ;  /* 0x0000000504047290 */ /* 0x000fcc000fffe0ff */
[----:B------:R-:W-:Y:S02]  /*13e0*/  MOV R2, UR4 ;  /* 0x0000000400027c02 */ /* 0x000fe40008000f00 */
.L_x_18:
[----:B------:R-:W-:Y:S05]  /*13f0*/  BRA.U !UP2, `(.L_x_19) ;  /* 0x000000010ad47547 */ /* 0x000fea000b800000 */
[----:B------:R-:W1:Y:S01]  /*1400*/  LDCU.128 UR12, c[0x0][0xb10] ;  /* 0x00016200ff0c77ac */ /* 0x000e620008000c00 */
[----:B------:R-:W2:Y:S01]  /*1410*/  LDCU UR6, c[0x0][0x370] ;  /* 0x00006e00ff0677ac */ /* 0x000ea20008000800 */
[----:B------:R-:W3:Y:S01]  /*1420*/  LDCU UR5, c[0x0][0x374] ;  /* 0x00006e80ff0577ac */ /* 0x000ee20008000800 */
[----:B------:R-:W4:Y:S01]  /*1430*/  LDCU UR26, c[0x0][0xb0c] ;  /* 0x00016180ff1a77ac */ /* 0x000f220008000800 */
[----:B------:R-:W4:Y:S01]  /*1440*/  LDCU UR4, c[0x0][0xb20] ;  /* 0x00016400ff0477ac */ /* 0x000f220008000800 */
[----:B------:R-:W4:Y:S01]  /*1450*/  LDCU.64 UR8, c[0x0][0xb28] ;  /* 0x00016500ff0877ac */ /* 0x000f220008000a00 */
[----:B-1----:R-:W-:Y:S02]  /*1460*/  UISETP.NE.AND UP0, UPT, UR14, 0x1, UPT ;  /* 0x000000010e00788c */ /* 0x002fe4000bf05270 */
[----:B---3--:R-:W-:Y:S02]  /*1470*/  UIMAD.WIDE.U32 UR10, UR5, UR15, URZ ;  /* 0x0000000f050a72a5 */ /* 0x008fe4000f8e00ff */
[----:B--2---:R-:W-:-:S02]  /*1480*/  UIMAD.WIDE.U32 UR22, UR6, UR12, URZ ;  /* 0x0000000c061672a5 */ /* 0x004fc4000f8e00ff */
[----:B----4-:R-:W-:Y:S02]  /*1490*/  UISETP.NE.AND UP1, UPT, UR26, 0x1, UPT ;  /* 0x000000011a00788c */ /* 0x010fe4000bf25270 */
[----:B------:R-:W-:Y:S01]  /*14a0*/  UISETP.NE.AND UP2, UPT, UR21, 0x1, UPT ;  /* 0x000000011500788c */ /* 0x000fe2000bf45270 */
[----:B------:R-:W-:Y:S02]  /*14b0*/  UMOV UR10, UR11 ;  /* 0x0000000b000a7c82 */ /* 0x000fe40008000000 */
[----:B------:R-:W-:Y:S01]  /*14c0*/  UMOV UR22, UR23 ;  /* 0x0000001700167c82 */ /* 0x000fe20008000000 */
[----:B------:R-:W-:Y:S02]  /*14d0*/  @UP0 USHF.R.U32.HI UR5, URZ, UR4, UR10 ;  /* 0x00000004ff050299 */ /* 0x000fe4000801160a */
[----:B------:R-:W-:Y:S02]  /*14e0*/  UIMAD.WIDE.U32 UR24, UR20, UR15, URZ ;  /* 0x0000000f141872a5 */ /* 0x000fe4000f8e00ff */
[----:B------:R-:W-:-:S02]  /*14f0*/  UIMAD.WIDE.U32 UR10, UR5, UR8, URZ ;  /* 0x00000008050a72a5 */ /* 0x000fc4000f8e00ff */
[----:B------:R-:W-:Y:S02]  /*1500*/  @UP1 USHF.R.U32.HI UR6, URZ, UR13, UR22 ;  /* 0x0000000dff061299 */ /* 0x000fe40008011616 */
[----:B------:R-:W-:Y:S02]  /*1510*/  UIMAD.WIDE.U32 UR18, UR16, UR12, URZ ;  /* 0x0000000c101272a5 */ /* 0x000fe4000f8e00ff */
[----:B------:R-:W-:Y:S01]  /*1520*/  UIMAD.WIDE.U32 UR22, UR6, UR8, URZ ;  /* 0x00000008061672a5 */ /* 0x000fe2000f8e00ff */
[----:B------:R-:W-:Y:S01]  /*1530*/  UMOV UR24, UR25 ;  /* 0x0000001900187c82 */ /* 0x000fe20008000000 */
[----:B------:R-:W-:Y:S01]  /*1540*/  UMOV UR10, UR11 ;  /* 0x0000000b000a7c82 */ /* 0x000fe20008000000 */
[----:B------:R-:W-:Y:S02]  /*1550*/  USHF.R.U32.HI UR24, URZ, UR4, UR24 ;  /* 0x00000004ff187299 */ /* 0x000fe40008011618 */
[----:B------:R-:W-:Y:S02]  /*1560*/  @UP2 USHF.R.U32.HI UR5, URZ, UR9, UR10 ;  /* 0x00000009ff052299 */ /* 0x000fe4000801160a */
[----:B------:R-:W-:Y:S01]  /*1570*/  UMOV UR7, UR23 ;  /* 0x0000001700077c82 */ /* 0x000fe20008000000 */
[----:B------:R-:W-:Y:S01]  /*1580*/  UMOV UR18, UR19 ;  /* 0x0000001300127c82 */ /* 0x000fe20008000000 */
[----:B------:R-:W-:-:S02]  /*1590*/  @UP2 USHF.R.U32.HI UR6, URZ, UR9, UR7 ;  /* 0x00000009ff062299 */ /* 0x000fc40008011607 */
[----:B------:R-:W-:Y:S02]  /*15a0*/  USHF.R.U32.HI UR18, URZ, UR13, UR18 ;  /* 0x0000000dff127299 */ /* 0x000fe40008011612 */
[----:B------:R-:W-:Y:S02]  /*15b0*/  USEL UR4, UR20, UR24, !UP0 ;  /* 0x0000001814047287 */ /* 0x000fe4000c000000 */
[----:B------:R-:W-:Y:S02]  /*15c0*/  UIMAD UR7, UR5, UR21, URZ ;  /* 0x00000015050772a4 */ /* 0x000fe4000f8e02ff */
[----:B------:R-:W-:Y:S02]  /*15d0*/  USEL UR5, UR16, UR18, !UP1 ;  /* 0x0000001210057287 */ /* 0x000fe4000c800000 */
[----:B------:R-:W-:Y:S02]  /*15e0*/  UIMAD UR12, UR6, UR21, URZ ;  /* 0x00000015060c72a4 */ /* 0x000fe4000f8e02ff */
[----:B------:R-:W-:-:S02]  /*15f0*/  UISETP.GE.AND UP0, UPT, UR4, UR7, UPT ;  /* 0x000000070400728c */ /* 0x000fc4000bf06270 */
[----:B------:R-:W-:Y:S02]  /*1600*/  UIMAD.WIDE.U32 UR10, UR4, UR8, URZ ;  /* 0x00000008040a72a5 */ /* 0x000fe4000f8e00ff */
[----:B------:R-:W-:Y:S02]  /*1610*/  UISETP.GE.OR UP0, UPT, UR5, UR12, UP0 ;  /* 0x0000000c0500728c */ /* 0x000fe40008706670 */
[----:B------:R-:W-:Y:S02]  /*1620*/  UIMAD.WIDE.U32 UR12, UR5, UR8, URZ ;  /* 0x00000008050c72a5 */ /* 0x000fe4000f8e00ff */
[----:B------:R-:W-:Y:S01]  /*1630*/  UIADD3 UR10, UPT, UPT, -UR4, URZ, URZ ;  /* 0x000000ff040a7290 */ /* 0x000fe2000fffe1ff */
[----:B------:R-:W-:Y:S01]  /*1640*/  UMOV UR8, UR11 ;  /* 0x0000000b00087c82 */ /* 0x000fe20008000000 */
[----:B------:R-:W-:Y:S02]  /*1650*/  UIADD3 UR11, UPT, UPT, -UR5, URZ, URZ ;  /* 0x000000ff050b7290 */ /* 0x000fe4000fffe1ff */
[----:B------:R-:W-:-:S03]  /*1660*/  USHF.R.U32.HI UR8, URZ, UR9, UR8 ;  /* 0x00000009ff087299 */ /* 0x000fc60008011608 */
[----:B------:R-:W-:Y:S01]  /*1670*/  @!UP0 UMOV UR7, UR13 ;  /* 0x0000000d00078c82 */ /* 0x000fe20008000000 */
[----:B------:R-:W-:Y:S02]  /*1680*/  UIMAD UR20, UR14, UR10, UR20 ;  /* 0x0000000a0e1472a4 */ /* 0x000fe4000f8e0214 */
[----:B------:R-:W-:Y:S02]  /*1690*/  USEL UR8, UR4, UR8, !UP2 ;  /* 0x0000000804087287 */ /* 0x000fe4000d000000 */
[----:B------:R-:W-:Y:S02]  /*16a0*/  @!UP0 USHF.R.U32.HI UR7, URZ, UR9, UR7 ;  /* 0x00000009ff078299 */ /* 0x000fe40008011607 */
[----:B------:R-:W-:Y:S02]  /*16b0*/  UIADD3 UR9, UPT, UPT, -UR8, URZ, URZ ;  /* 0x000000ff08097290 */ /* 0x000fe4000fffe1ff */
[----:B------:R-:W-:Y:S02]  /*16c0*/  @!UP0 USEL UR7, UR5, UR7, !UP2 ;  /* 0x0000000705078287 */ /* 0x000fe4000d000000 */
[----:B------:R-:W-:-:S02]  /*16d0*/  UIMAD UR9, UR21, UR9, UR4 ;  /* 0x00000009150972a4 */ /* 0x000fc4000f8e0204 */
[----:B------:R-:W-:Y:S02]  /*16e0*/  @!UP0 UIADD3 UR8, UPT, UPT, UR8, -UR7, URZ ;  /* 0x8000000708088290 */ /* 0x000fe4000fffe0ff */
[----:B------:R-:W-:Y:S02]  /*16f0*/  @!UP0 UIMAD UR6, UR9, UR6, UR7 ;  /* 0x00000006090682a4 */ /* 0x000fe4000f8e0207 */
[----:B------:R-:W-:Y:S02]  /*1700*/  @!UP0 UIMAD UR4, UR8, UR21, UR5 ;  /* 0x00000015080482a4 */ /* 0x000fe4000f8e0205 */
[----:B------:R-:W-:Y:S02]  /*1710*/  UIMAD UR16, UR26, UR11, UR16 ;  /* 0x0000000b1a1072a4 */ /* 0x000fe4000f8e0210 */
[----:B------:R-:W-:Y:S01]  /*1720*/  UIMAD UR20, UR4, UR14, UR20 ;  /* 0x0000000e041472a4 */ /* 0x000fe2000f8e0214 */
[----:B------:R-:W-:Y:S02]  /*1730*/  @!UP0 UMOV UR5, UR6 ;  /* 0x0000000600058c82 */ /* 0x000fe40008000000 */
[----:B------:R-:W-:-:S12]  /*1740*/  UIMAD UR16, UR5, UR26, UR16 ;  /* 0x0000001a051072a4 */ /* 0x000fd8000f8e0210 */
.L_x_19:
[----:B------:R-:W-:Y:S02]  /*1750*/  UISETP.NE.AND UP1, UPT, UR27, 0x1, UPT ;  /* 0x000000011b00788c */ /* 0x000fe4000bf25270 */
[----:B------:R-:W-:Y:S02]  /*1760*/  UISETP.NE.AND UP0, UPT, UR17, 0x2, UPT ;  /* 0x000000021100788c */ /* 0x000fe4000bf05270 */
[----:B------:R-:W-:-:S05]  /*1770*/  ULOP3.LUT UR28, UR28, 0x600, URZ, 0xc0, !UPT ;  /* 0x000006001c1c7892 */ /* 0x000fca000f8ec0ff */
[----:B------:R-:W-:Y:S07]  /*1780*/  BRA.U UP1, `(.L_x_20) ;  /* 0x0000000101447547 */ /* 0x000fee000b800000 */
[----:B------:R-:W1:Y:S01]  /*1790*/  LDCU.128 UR8, c[0x0][0xb10] ;  /* 0x00016200ff0877ac */ /* 0x000e620008000c00 */
[----:B------:R-:W2:Y:S01]  /*17a0*/  LDCU UR12, c[0x0][0xb0c] ;  /* 0x00016180ff0c77ac */ /* 0x000ea20008000800 */
[----:B------:R-:W3:Y:S01]  /*17b0*/  LDCU UR13, c[0x0][0xb20] ;  /* 0x00016400ff0d77ac */ /* 0x000ee20008000800 */
[----:B-1----:R-:W-:Y:S02]  /*17c0*/  UIMAD.WIDE.U32 UR6, UR16, UR8, URZ ;  /* 0x00000008100672a5 */ /* 0x002fe4000f8e00ff */
[----:B------:R-:W-:Y:S02]  /*17d0*/  UIMAD.WIDE.U32 UR4, UR20, UR11, URZ ;  /* 0x0000000b140472a5 */ /* 0x000fe4000f8e00ff */
[----:B--2---:R-:W-:Y:S02]  /*17e0*/  UISETP.NE.AND UP2, UPT, UR12, 0x1, UPT ;  /* 0x000000010c00788c */ /* 0x004fe4000bf45270 */
[----:B------:R-:W-:Y:S01]  /*17f0*/  UISETP.NE.AND UP1, UPT, UR10, 0x1, UPT ;  /* 0x000000010a00788c */ /* 0x000fe2000bf25270 */
[----:B------:R-:W-:-:S02]  /*1800*/  UMOV UR6, UR7 ;  /* 0x0000000700067c82 */ /* 0x000fc40008000000 */
[----:B------:R-:W-:Y:S01]  /*1810*/  UMOV UR4, UR5 ;  /* 0x0000000500047c82 */ /* 0x000fe20008000000 */
[----:B------:R-:W-:Y:S02]  /*1820*/  USHF.R.U32.HI UR6, URZ, UR9, UR6 ;  /* 0x00000009ff067299 */ /* 0x000fe40008011606 */
[----:B---3--:R-:W-:Y:S02]  /*1830*/  USHF.R.U32.HI UR4, URZ, UR13, UR4 ;  /* 0x0000000dff047299 */ /* 0x008fe40008011604 */
[----:B------:R-:W-:Y:S02]  /*1840*/  USEL UR5, UR16, UR6, !UP2 ;  /* 0x0000000610057287 */ /* 0x000fe4000d000000 */
[----:B------:R-:W-:-:S04]  /*1850*/  USEL UR4, UR20, UR4, !UP1 ;  /* 0x0000000414047287 */ /* 0x000fc8000c800000 */
[----:B------:R-:W-:Y:S02]  /*1860*/  UIADD3 UR6, UPT, UPT, UR5, -UR4, URZ ;  /* 0x8000000405067290 */ /* 0x000fe4000fffe0ff */
[----:B------:R-:W-:Y:S02]  /*1870*/  UIADD3 UR4, UPT, UPT, -UR5, UR4, URZ ;  /* 0x0000000405047290 */ /* 0x000fe4000fffe1ff */
[----:B------:R-:W-:Y:S02]  /*1880*/  UIMAD UR20, UR6, UR10, UR20 ;  /* 0x0000000a061472a4 */ /* 0x000fe4000f8e0214 */
[----:B------:R-:W-:-:S12]  /*1890*/  UIMAD UR16, UR4, UR12, UR16 ;  /* 0x0000000c041072a4 */ /* 0x000fd8000f8e0210 */
.L_x_20:
[----:B------:R-:W-:Y:S05]  /*18a0*/  BRA.U !UP5, `(.L_x_21) ;  /* 0x000000010d0c7547 */ /* 0x000fea000b800000 */
[----:B------:R-:W-:Y:S01]  /*18b0*/  UCGABAR_WAIT ;  /* 0x0000000000007dc7 */ /* 0x000fe20008000000 */
[----:B------:R-:W-:Y:S01]  /*18c0*/  CCTL.IVALL ;  /* 0x00000000ff00798f */ /* 0x000fe20002000000 */
[----:B------:R-:W-:Y:S05]  /*18d0*/  BRA `(.L_x_22) ;  /* 0x0000000000047947 */ /* 0x000fea0003800000 */
.L_x_21:
[----:B------:R-:W-:Y:S06]  /*18e0*/  BAR.SYNC.DEFER_BLOCKING 0x0 ;  /* 0x0000000000007b1d */ /* 0x000fec0000010000 */
.L_x_22:
[----:B------:R-:W-:Y:S05]  /*18f0*/  BRA.U UP0, `(.L_x_23) ;  /* 0x0000001900f87547 */ /* 0x000fea000b800000 */
[----:B------:R-:W1:Y:S01]  /*1900*/  LDCU UR6, c[0x0][0x38c] ;  /* 0x00007180ff0677ac */ /* 0x000e620008000800 */
[----:B------:R-:W2:Y:S01]  /*1910*/  S2UR UR8, SR_CgaCtaId ;  /* 0x00000000000879c3 */ /* 0x000ea20000008800 */
[----:B------:R-:W-:Y:S01]  /*1920*/  PLOP3.LUT P1, PT, PT, PT, UP3, 0x80, 0x8 ;  /* 0x000000000008781c */ /* 0x000fe20003f2f038 */
[----:B------:R-:W-:Y:S01]  /*1930*/  IMAD.MOV.U32 R12, RZ, RZ, 0x1 ;  /* 0x00000001ff0c7424 */ /* 0x000fe200078e00ff */
[----:B------:R-:W-:Y:S01]  /*1940*/  UMOV UR7, 0x400 ;  /* 0x0000040000077882 */ /* 0x000fe20000000000 */
[----:B------:R-:W-:Y:S01]  /*1950*/  UISETP.NE.AND UP1, UPT, UR17, URZ, UPT ;  /* 0x000000ff1100728c */ /* 0x000fe2000bf25270 */
[----:B------:R-:W-:Y:S02]  /*1960*/  ISETP.EQ.OR P2, PT, R0, RZ, P3 ;  /* 0x000000ff0000720c */ /* 0x000fe40001f42670 */
[----:B------:R-:W-:Y:S02]  /*1970*/  CS2R R10, SRZ ;  /* 0x00000000000a7805 */ /* 0x000fe4000001ff00 */
[----:B------:R-:W-:Y:S01]  /*1980*/  PLOP3.LUT P1, PT, P1, PT, PT, 0x8, 0x80 ;  /* 0x000000000080781c */ /* 0x000fe20000f2e170 */
[----:B------:R-:W-:Y:S01]  /*1990*/  IMAD.MOV.U32 R9, RZ, RZ, RZ ;  /* 0x000000ffff097224 */ /* 0x000fe200078e00ff */
[----:B------:R-:W3:Y:S01]  /*19a0*/  LDCU UR40, c[0x0][0x370] ;  /* 0x00006e00ff2877ac */ /* 0x000ee20008000800 */
[----:B------:R-:W-:Y:S01]  /*19b0*/  IMAD.MOV.U32 R8, RZ, RZ, 0x1 ;  /* 0x00000001ff087424 */ /* 0x000fe200078e00ff */
[----:B------:R-:W4:Y:S01]  /*19c0*/  LDCU.64 UR26, c[0x0][0x348] ;  /* 0x00006900ff1a77ac */ /* 0x000f220008000a00 */
[----:B-1----:R-:W-:-:S02]  /*19d0*/  UIADD3 UR5, UPT, UPT, UR6, 0x1f, URZ ;  /* 0x0000001f06057890 */ /* 0x002fc4000fffe0ff */
[----:B------:R-:W-:Y:S02]  /*19e0*/  USHF.R.U32.HI UR45, URZ, 0x5, UR28 ;  /* 0x00000005ff2d7899 */ /* 0x000fe4000801161c */
[----:B------:R-:W-:Y:S02]  /*19f0*/  USHF.R.S32.HI UR4, URZ, 0x1f, UR5 ;  /* 0x0000001fff047899 */ /* 0x000fe40008011405 */
[----:B------:R-:W-:Y:S02]  /*1a00*/  UIADD3 UR46, UPT, UPT, UR6, 0x3e, URZ ;  /* 0x0000003e062e7890 */ /* 0x000fe4000fffe0ff */
[----:B------:R-:W-:Y:S02]  /*1a10*/  ULEA.HI UR4, UR4, UR5, URZ, 0x5 ;  /* 0x0000000504047291 */ /* 0x000fe4000f8f28ff */
[----:B--2---:R-:W-:Y:S02]  /*1a20*/  ULEA UR7, UR8, UR7, 0x18 ;  /* 0x0000000708077291 */ /* 0x004fe4000f8ec0ff */
[----:B------:R-:W-:-:S02]  /*1a30*/  USHF.R.S32.HI UR43, URZ, 0x5, UR4 ;  /* 0x00000005ff2b7899 */ /* 0x000fc40008011404 */
[----:B------:R-:W-:Y:S02]  /*1a40*/  UIADD3 UR4, UPT, UPT, UR6, -0x1, URZ ;  /* 0xffffffff06047890 */ /* 0x000fe4000fffe0ff */
[----:B------:R-:W-:Y:S02]  /*1a50*/  UISETP.LT.U32.AND UP0, UPT, UR43, 0x14, UPT ;  /* 0x000000142b00788c */ /* 0x000fe4000bf01070 */
[----:B------:R-:W-:Y:S02]  /*1a60*/  UISETP.GE.U32.AND UP2, UPT, UR4, -0x3f, UPT ;  /* 0xffffffc10400788c */ /* 0x000fe4000bf46070 */
[----:B------:R-:W-:Y:S01]  /*1a70*/  USEL UR41, UR43, 0x14, UP0 ;  /* 0x000000142b297887 */ /* 0x000fe20008000000 */
[----:B------:R-:W1:Y:S03]  /*1a80*/  LDCU UR39, c[0x0][0x374] ;  /* 0x00006e80ff2777ac */ /* 0x000e660008000800 */
[----:B------:R-:W-:-:S02]  /*1a90*/  UIADD3 UR21, UPT, UPT, UR41, -0x1, URZ ;  /* 0xffffffff29157890 */ /* 0x000fc4000fffe0ff */
[----:B------:R-:W-:-:S03]  /*1aa0*/  USEL UR24, UR48, 0x2, UP1 ;  /* 0x0000000230187887 */ /* 0x000fc60008800000 */
[----:B------:R-:W-:Y:S02]  /*1ab0*/  @UP2 UIADD3 UR21, UPT, UPT, UR41, URZ, URZ ;  /* 0x000000ff29152290 */ /* 0x000fe4000fffe0ff */
[----:B------:R-:W-:Y:S02]  /*1ac0*/  UIADD3 UR29, UPT, UPT, UR7, 0x6600, UR28 ;  /* 0x00006600071d7890 */ /* 0x000fe4000fffe01c */
[----:B------:R-:W-:Y:S02]  /*1ad0*/  UIADD3 UR44, UPT, UPT, UR43, -UR41, URZ ;  /* 0x800000292b2c7290 */ /* 0x000fe4000fffe0ff */
[----:B------:R-:W-:Y:S01]  /*1ae0*/  UIADD3 UR21, UPT, UPT, UR21, 0x1, URZ ;  /* 0x0000000115157890 */ /* 0x000fe2000fffe0ff */
[----:B---34-:R-:W-:-:S11]  /*1af0*/  UMOV UR5, URZ ;  /* 0x000000ff00057c82 */ /* 0x018fd60008000000 */
.L_x_43:
[----:B------:R-:W2:Y:S02]  /*1b00*/  S2UR UR4, SR_CgaCtaId ;  /* 0x00000000000479c3 */ /* 0x000ea40000008800 */
[----:B--2---:R-:W-:-:S09]  /*1b10*/  UISETP.NE.AND UP0, UPT, UR4, URZ, UPT ;  /* 0x000000ff0400728c */ /* 0x004fd2000bf05270 */
[----:B-1----:R-:W-:Y:S05]  /*1b20*/  BRA.U UP0, `(.L_x_24) ;  /* 0x0000000100287547 */ /* 0x002fea000b800000 */
[----:B------:R-:W-:Y:S02]  /*1b30*/  LEA R0, R9, UR7, 0x3 ;  /* 0x0000000709007c11 */ /* 0x000fe4000f8e18ff */
[----:B------:R-:W-:-:S04]  /*1b40*/  SHF.L.U32 R3, R8, 0x1f, RZ ;  /* 0x0000001f08037819 */ /* 0x000fc800000006ff */
[----:B------:R-:W2:Y:S02]  /*1b50*/  SYNCS.PHASECHK.TRANS64.TRYWAIT P0, [R0+URZ+0x200], R3 ;  /* 0x00020003000075a7 */ /* 0x000ea400080011ff */
[----:B--2---:R-:W-:Y:S05]  /*1b60*/  @!P0 BRA `(.L_x_25) ;  /* 0x0000008400788947 */ /* 0x004fea0003800000 */
.L_x_149:
[----:B------:R3:W-:Y:S01]  /*1b70*/  SYNCS.ARRIVE.TRANS64.A1T0 RZ, [R0+URZ+0x1f0], RZ ;  /* 0x0001f0ff00ff79a7 */ /* 0x0007e200081000ff */
[----:B------:R-:W-:-:S05]  /*1b80*/  VIADD R9, R9, 0x1 ;  /* 0x0000000109097836 */ /* 0x000fca0000000000 */
[----:B------:R-:W-:-:S04]  /*1b90*/  ISETP.NE.AND P0, PT, R9, 0x2, PT ;  /* 0x000000020900780c */ /* 0x000fc80003f05270 */
[----:B--2---:R-:W-:Y:S02]  /*1ba0*/  SEL R3, RZ, 0x1, P0 ;  /* 0x00000001ff037807 */ /* 0x004fe40000000000 */
[----:B------:R-:W-:Y:S02]  /*1bb0*/  SEL R9, R9, RZ, P0 ;  /* 0x000000ff09097207 */ /* 0x000fe40000000000 */
[----:B------:R-:W-:-:S07]  /*1bc0*/  LOP3.LUT R8, R8, R3, RZ, 0x3c, !PT ;  /* 0x0000000308087212 */ /* 0x000fce00078e3cff */
.L_x_24:
[----:B------:R-:W-:Y:S01]  /*1bd0*/  ULEA UR4, UR5, UR7, 0x3 ;  /* 0x0000000705047291 */ /* 0x000fe2000f8e18ff */
[----:B---3--:R-:W-:Y:S01]  /*1be0*/  SHF.L.U32 R0, R12, 0x1f, RZ ;  /* 0x0000001f0c007819 */ /* 0x008fe200000006ff */
[----:B------:R-:W-:Y:S02]  /*1bf0*/  UISETP.GE.U32.AND UP0, UPT, UR46, 0x3f, UPT ;  /* 0x0000003f2e00788c */ /* 0x000fe4000bf06070 */
[----:B------:R-:W-:Y:S02]  /*1c00*/  USHF.L.U32 UR11, UR20, 0x8, URZ ;  /* 0x00000008140b7899 */ /* 0x000fe400080006ff */
[----:B------:R-:W-:Y:S01]  /*1c10*/  ULEA UR35, UR16, UR45, 0x6 ;  /* 0x0000002d10237291 */ /* 0x000fe2000f8e30ff */
[----:B------:R-:W-:Y:S02]  /*1c20*/  UMOV UR13, URZ ;  /* 0x000000ff000d7c82 */ /* 0x000fe40008000000 */
[----:B------:R2:W3:Y:S02]  /*1c30*/  SYNCS.PHASECHK.TRANS64.TRYWAIT P0, [UR4+0xa0], R0 ;  /* 0x0000a000ff0075a7 */ /* 0x0004e40008001104 */
[----:B------:R-:W-:Y:S07]  /*1c40*/  BRA.U !UP0, `(.L_x_26) ;  /* 0x0000000108bc7547 */ /* 0x000fee000b800000 */
[----:B------:R-:W-:Y:S01]  /*1c50*/  UMOV UR6, URZ ;  /* 0x000000ff00067c82 */ /* 0x000fe20008000000 */
[----:B------:R-:W-:-:S05]  /*1c60*/  UMOV UR4, UR5 ;  /* 0x0000000500047c82 */ /* 0x000fca0008000000 */
.L_x_32:
[----:B------:R-:W-:Y:S01]  /*1c70*/  ULEA UR33, UR4, UR7, 0x3 ;  /* 0x0000000704217291 */ /* 0x000fe2000f8e18ff */
[----:B---3--:R-:W-:Y:S01]  /*1c80*/  @!P3 MOV R2, 0x2800 ;  /* 0x000028000002b802 */ /* 0x008fe20000000f00 */
[----:B-1-3--:R-:W-:Y:S10]  /*1c90*/  @P0 BRA `(.L_x_27) ;  /* 0x00000000000c0947 */ /* 0x00aff40003800000 */
[----:B------:R-:W-:-:S04]  /*1ca0*/  SHF.L.U32 R3, R12, 0x1f, RZ ;  /* 0x0000001f0c037819 */ /* 0x000fc800000006ff */
[----:B------:R-:W3:Y:S02]  /*1cb0*/  SYNCS.PHASECHK.TRANS64.TRYWAIT P0, [UR33+0xa0], R3 ;  /* 0x0000a003ff0075a7 */ /* 0x000ee40008001121 */
[----:B---3--:R-:W-:Y:S05]  /*1cc0*/  @!P0 BRA `(.L_x_28) ;  /* 0x0000008400348947 */ /* 0x008fea0003800000 */
.L_x_27:
[----:B------:R3:W-:Y:S01]  /*1cd0*/  @!P3 SYNCS.ARRIVE.TRANS64 RZ, [UR33], R2 ;  /* 0x00000002ffffb9a7 */ /* 0x0007e20008000021 */
[----:B------:R-:W-:-:S04]  /*1ce0*/  ULOP3.LUT UR5, UR24, 0x2, URZ, 0xfc, !UPT ;  /* 0x0000000218057892 */ /* 0x000fc8000f8efcff */
[----:B------:R-:W-:-:S09]  /*1cf0*/  UISETP.NE.AND UP0, UPT, UR5, 0x2, UPT ;  /* 0x000000020500788c */ /* 0x000fd2000bf05270 */
[----:B------:R-:W-:Y:S05]  /*1d00*/  BRA.U UP0, `(.L_x_29) ;  /* 0x0000000100047547 */ /* 0x000fea000b800000 */
[----:B-1----:R-:W-:Y:S05]  /*1d10*/  BPT.TRAP 0x1 ;  /* 0x000000040000795c */ /* 0x002fea0000300000 */
.L_x_29:
[----:B------:R-:W-:Y:S04]  /*1d20*/  BSSY.RECONVERGENT B0, `(.L_x_30) ;  /* 0x0000003000007945 */ /* 0x000fe80003800200 */
[----:B------:R-:W-:Y:S05]  /*1d30*/  @P2 BRA `(.L_x_31) ;  /* 0x0000000000042947 */ /* 0x000fea0003800000 */
[----:B-1----:R-:W-:Y:S05]  /*1d40*/  BPT.TRAP 0x1 ;  /* 0x000000040000795c */ /* 0x002fea0000300000 */
.L_x_31:
[----:B-1----:R-:W-:Y:S05]  /*1d50*/  BSYNC.RECONVERGENT B0 ;  /* 0x0000000000007941 */ /* 0x002fea0003800200 */
.L_x_30:
[----:B------:R-:W-:Y:S02]  /*1d60*/  UIADD3 UR5, UPT, UPT, UR4, 0x1, URZ ;  /* 0x0000000104057890 */ /* 0x000fe4000fffe0ff */
[----:B------:R-:W-:Y:S02]  /*1d70*/  ULEA UR32, UR4, UR28, 0xb ;  /* 0x0000001c04207291 */ /* 0x000fe4000f8e58ff */
[----:B------:R-:W-:Y:S02]  /*1d80*/  UISETP.NE.AND UP0, UPT, UR5, 0x14, UPT ;  /* 0x000000140500788c */ /* 0x000fe4000bf05270 */
[----:B------:R-:W-:Y:S02]  /*1d90*/  UIADD3 UR16, UP1, UPT, UR26, 0x80, URZ ;  /* 0x000000801a107890 */ /* 0x000fe4000ff3e0ff */
[----:B------:R-:W-:Y:S02]  /*1da0*/  USEL UR9, URZ, 0x1, UP0 ;  /* 0x00000001ff097887 */ /* 0x000fe40008000000 */
[----:B------:R-:W-:-:S02]  /*1db0*/  USEL UR5, UR5, URZ, UP0 ;  /* 0x000000ff05057287 */ /* 0x000fc40008000000 */
[----:B------:R-:W-:Y:S02]  /*1dc0*/  UIADD3 UR14, UP0, UPT, UR26, 0x180, URZ ;  /* 0x000001801a0e7890 */ /* 0x000fe4000ff1e0ff */
[----:B------:R-:W-:Y:S01]  /*1dd0*/  ULEA UR8, UR5, UR7, 0x3 ;  /* 0x0000000705087291 */ /* 0x000fe2000f8e18ff */
[----:B------:R-:W-:Y:S01]  /*1de0*/  LOP3.LUT R12, R12, UR9, RZ, 0x3c, !PT ;  /* 0x000000090c0c7c12 */ /* 0x000fe2000f8e3cff */
[----:B------:R-:W-:Y:S02]  /*1df0*/  USHF.L.U32 UR34, UR6, 0x5, URZ ;  /* 0x0000000506227899 */ /* 0x000fe400080006ff */
[----:B------:R-:W-:Y:S01]  /*1e00*/  UIADD3.X UR17, UPT, UPT, URZ, UR27, URZ, UP1, !UPT ;  /* 0x0000001bff117290 */ /* 0x000fe20008ffe4ff */
[----:B--2---:R-:W-:Y:S01]  /*1e10*/  SHF.L.U32 R0, R12, 0x1f, RZ ;  /* 0x0000001f0c007819 */ /* 0x004fe200000006ff */
[----:B------:R-:W-:Y:S02]  /*1e20*/  UIADD3 UR32, UPT, UPT, UR7, 0x6600, UR32 ;  /* 0x0000660007207890 */ /* 0x000fe4000fffe020 */
[----:B------:R-:W-:Y:S01]  /*1e30*/  UIADD3.X UR15, UPT, UPT, URZ, UR27, URZ, UP0, !UPT ;  /* 0x0000001bff0f7290 */ /* 0x000fe200087fe4ff */
[----:B------:R4:W1:Y:S01]  /*1e40*/  SYNCS.PHASECHK.TRANS64.TRYWAIT P0, [UR8+0xa0], R0 ;  /* 0x0000a000ff0075a7 */ /* 0x0008620008001108 */
[----:B------:R-:W-:Y:S01]  /*1e50*/  ULEA UR8, UR4, UR7, 0xd ;  /* 0x0000000704087291 */ /* 0x000fe2000f8e68ff */
[----:B------:R-:W-:Y:S01]  /*1e60*/  UMOV UR13, 0xf0000 ;  /* 0x000f0000000d7882 */ /* 0x000fe20000000000 */
[----:B------:R-:W-:-:S02]  /*1e70*/  UMOV UR18, 0x0 ;  /* 0x0000000000127882 */ /* 0x000fc40000000000 */
[----:B------:R-:W-:Y:S01]  /*1e80*/  UIADD3 UR8, UPT, UPT, UR8, 0x10600, URZ ;  /* 0x0001060008087890 */ /* 0x000fe2000fffe0ff */
[----:B------:R-:W-:Y:S01]  /*1e90*/  UMOV UR19, 0x10000000 ;  /* 0x1000000000137882 */ /* 0x000fe20000000000 */
[----:B------:R-:W-:Y:S01]  /*1ea0*/  UMOV UR12, UR36 ;  /* 0x00000024000c7c82 */ /* 0x000fe20008000000 */
[----:B------:R-:W-:Y:S01]  /*1eb0*/  UMOV UR9, UR33 ;  /* 0x0000002100097c82 */ /* 0x000fe20008000000 */
[----:B------:R-:W-:Y:S01]  /*1ec0*/  UMOV UR10, UR34 ;  /* 0x00000022000a7c82 */ /* 0x000fe20008000000 */
[----:B------:R2:W-:Y:S01]  /*1ed0*/  UTMALDG.3D.MULTICAST [UR32], [UR16], UR13, desc[UR18] ;  /* 0x00001220100073b4 */ /* 0x0005e2000801180d */
[----:B------:R-:W-:Y:S01]  /*1ee0*/  UIADD3 UR6, UPT, UPT, UR6, 0x1, URZ ;  /* 0x0000000106067890 */ /* 0x000fe2000fffe0ff */
[----:B------:R-:W-:-:S03]  /*1ef0*/  UMOV UR4, UR5 ;  /* 0x0000000500047c82 */ /* 0x000fc60008000000 */
[----:B------:R-:W-:Y:S01]  /*1f00*/  UISETP.NE.AND UP0, UPT, UR6, UR21, UPT ;  /* 0x000000150600728c */ /* 0x000fe2000bf05270 */
[----:B------:R4:W-:Y:S01]  /*1f10*/  UTMALDG.3D [UR8], [UR14], desc[UR18] ;  /* 0x000012080e0075b4 */ /* 0x0009e20008011000 */
[----:B--2---:R-:W-:-:S07]  /*1f20*/  UMOV UR13, UR21 ;  /* 0x00000015000d7c82 */ /* 0x004fce0008000000 */
[----:B----4-:R-:W-:Y:S05]  /*1f30*/  BRA.U UP0, `(.L_x_32) ;  /* 0xfffffffd004c7547 */ /* 0x010fea000b83ffff */
.L_x_26:
[----:B------:R-:W-:Y:S01]  /*1f40*/  ULEA UR4, UR5, UR7, 0x3 ;  /* 0x0000000705047291 */ /* 0x000fe2000f8e18ff */
[----:B--2---:R-:W-:Y:S01]  /*1f50*/  SHF.L.U32 R0, R12, 0x1f, RZ ;  /* 0x0000001f0c007819 */ /* 0x004fe200000006ff */
[----:B------:R-:W-:Y:S01]  /*1f60*/  @!P1 SYNCS.ARRIVE.TRANS64.A1T0 RZ, [UR7+0x188], RZ ;  /* 0x000188ffffff99a7 */ /* 0x000fe20008100007 */
[----:B------:R-:W-:-:S06]  /*1f70*/  UISETP.GT.AND UP0, UPT, UR43, UR41, UPT ;  /* 0x000000292b00728c */ /* 0x000fcc000bf04270 */
[----:B-1-3--:R1:W2:Y:S03]  /*1f80*/  SYNCS.PHASECHK.TRANS64.TRYWAIT P0, [UR4+0xa0], R0 ;  /* 0x0000a000ff0075a7 */ /* 0x00a2a60008001104 */
[----:B------:R-:W-:Y:S05]  /*1f90*/  BRA.U !UP0, `(.L_x_33) ;  /* 0x0000000108bc7547 */ /* 0x000fea000b800000 */
[----:B------:R-:W-:Y:S01]  /*1fa0*/  UIADD3 UR25, UPT, UPT, UR44, UR13, URZ ;  /* 0x0000000d2c197290 */ /* 0x000fe2000fffe0ff */
[----:B------:R-:W-:-:S11]  /*1fb0*/  UMOV UR4, UR5 ;  /* 0x0000000500047c82 */ /* 0x000fd60008000000 */
.L_x_39:
[----:B------:R-:W-:Y:S01]  /*1fc0*/  ULEA UR17, UR4, UR7, 0x3 ;  /* 0x0000000704117291 */ /* 0x000fe2000f8e18ff */
[----:B--2---:R-:W-:Y:S01]  /*1fd0*/  @!P3 MOV R2, 0x2800 ;  /* 0x000028000002b802 */ /* 0x004fe20000000f00 */
[----:B--2-4-:R-:W-:Y:S10]  /*1fe0*/  @P0 BRA `(.L_x_34) ;  /* 0x00000000000c0947 */ /* 0x014ff40003800000 */
[----:B------:R-:W-:-:S04]  /*1ff0*/  SHF.L.U32 R3, R12, 0x1f, RZ ;  /* 0x0000001f0c037819 */ /* 0x000fc800000006ff */
[----:B------:R-:W2:Y:S02]  /*2000*/  SYNCS.PHASECHK.TRANS64.TRYWAIT P0, [UR17+0xa0], R3 ;  /* 0x0000a003ff0075a7 */ /* 0x000ea40008001111 */
[----:B--2---:R-:W-:Y:S05]  /*2010*/  @!P0 BRA `(.L_x_35) ;  /* 0x0000008000788947 */ /* 0x004fea0003800000 */
.L_x_34:
[----:B------:R2:W-:Y:S01]  /*2020*/  @!P3 SYNCS.ARRIVE.TRANS64 RZ, [UR17], R2 ;  /* 0x00000002ffffb9a7 */ /* 0x0005e20008000011 */
[----:B------:R-:W-:-:S04]  /*2030*/  ULOP3.LUT UR5, UR24, 0x2, URZ, 0xfc, !UPT ;  /* 0x0000000218057892 */ /* 0x000fc8000f8efcff */
[----:B------:R-:W-:-:S09]  /*2040*/  UISETP.NE.AND UP0, UPT, UR5, 0x2, UPT ;  /* 0x000000020500788c */ /* 0x000fd2000bf05270 */
[----:B------:R-:W-:Y:S05]  /*2050*/  BRA.U UP0, `(.L_x_36) ;  /* 0x0000000100047547 */ /* 0x000fea000b800000 */
[----:B------:R-:W-:Y:S05]  /*2060*/  BPT.TRAP 0x1 ;  /* 0x000000040000795c */ /* 0x000fea0000300000 */
.L_x_36:
[----:B------:R-:W-:Y:S04]  /*2070*/  BSSY.RECONVERGENT B0, `(.L_x_37) ;  /* 0x0000003000007945 */ /* 0x000fe80003800200 */
[----:B------:R-:W-:Y:S05]  /*2080*/  @P2 BRA `(.L_x_38) ;  /* 0x0000000000042947 */ /* 0x000fea0003800000 */
[----:B------:R-:W-:Y:S05]  /*2090*/  BPT.TRAP 0x1 ;  /* 0x000000040000795c */ /* 0x000fea0000300000 */
.L_x_38:
[----:B------:R-:W-:Y:S05]  /*20a0*/  BSYNC.RECONVERGENT B0 ;  /* 0x0000000000007941 */ /* 0x000fea0003800200 */
.L_x_37:
[----:B------:R-:W-:Y:S02]  /*20b0*/  UIADD3 UR5, UPT, UPT, UR4, 0x1, URZ ;  /* 0x0000000104057890 */ /* 0x000fe4000fffe0ff */
[----:B------:R-:W-:Y:S02]  /*20c0*/  UIADD3 UR14, UP1, UPT, UR26, 0x80, URZ ;  /* 0x000000801a0e7890 */ /* 0x000fe4000ff3e0ff */
[----:B------:R-:W-:Y:S02]  /*20d0*/  UISETP.NE.AND UP0, UPT, UR5, 0x14, UPT ;  /* 0x000000140500788c */ /* 0x000fe4000bf05270 */
[----:B------:R-:W-:Y:S02]  /*20e0*/  USHF.L.U32 UR18, UR13, 0x5, URZ ;  /* 0x000000050d127899 */ /* 0x000fe400080006ff */
[----:B------:R-:W-:Y:S02]  /*20f0*/  USEL UR8, URZ, 0x1, UP0 ;  /* 0x00000001ff087887 */ /* 0x000fe40008000000 */
[----:B------:R-:W-:-:S02]  /*2100*/  USEL UR5, UR5, URZ, UP0 ;  /* 0x000000ff05057287 */ /* 0x000fc40008000000 */
[----:B------:R-:W-:Y:S02]  /*2110*/  UIADD3 UR22, UP0, UPT, UR26, 0x180, URZ ;  /* 0x000001801a167890 */ /* 0x000fe4000ff1e0ff */
[----:B------:R-:W-:Y:S01]  /*2120*/  LOP3.LUT R12, R12, UR8, RZ, 0x3c, !PT ;  /* 0x000000080c0c7c12 */ /* 0x000fe2000f8e3cff */
[----:B------:R-:W-:Y:S02]  /*2130*/  ULEA UR6, UR5, UR7, 0x3 ;  /* 0x0000000705067291 */ /* 0x000fe4000f8e18ff */
[----:B------:R-:W-:Y:S01]  /*2140*/  ULEA UR8, UR4, UR7, 0xd ;  /* 0x0000000704087291 */ /* 0x000fe2000f8e68ff */
[----:B-1----:R-:W-:Y:S01]  /*2150*/  SHF.L.U32 R0, R12, 0x1f, RZ ;  /* 0x0000001f0c007819 */ /* 0x002fe200000006ff */
[----:B------:R-:W-:Y:S02]  /*2160*/  ULEA UR16, UR4, UR29, 0xb ;  /* 0x0000001d04107291 */ /* 0x000fe4000f8e58ff */
[----:B------:R-:W-:Y:S02]  /*2170*/  UIADD3.X UR15, UPT, UPT, URZ, UR27, URZ, UP1, !UPT ;  /* 0x0000001bff0f7290 */ /* 0x000fe40008ffe4ff */
[----:B------:R-:W-:Y:S01]  /*2180*/  UIADD3 UR8, UPT, UPT, UR8, 0x10600, URZ ;  /* 0x0001060008087890 */ /* 0x000fe2000fffe0ff */
[----:B------:R3:W4:Y:S01]  /*2190*/  SYNCS.PHASECHK.TRANS64.TRYWAIT P0, [UR6+0xa0], R0 ;  /* 0x0000a000ff0075a7 */ /* 0x0007220008001106 */
[----:B------:R-:W-:Y:S01]  /*21a0*/  UIADD3.X UR23, UPT, UPT, URZ, UR27, URZ, UP0, !UPT ;  /* 0x0000001bff177290 */ /* 0x000fe200087fe4ff */
[----:B------:R-:W-:Y:S01]  /*21b0*/  UMOV UR6, 0xf0000 ;  /* 0x000f000000067882 */ /* 0x000fe20000000000 */
[----:B------:R-:W-:Y:S01]  /*21c0*/  UMOV UR30, 0x0 ;  /* 0x00000000001e7882 */ /* 0x000fe20000000000 */
[----:B------:R-:W-:Y:S01]  /*21d0*/  UMOV UR31, 0x10000000 ;  /* 0x10000000001f7882 */ /* 0x000fe20000000000 */
[----:B------:R-:W-:Y:S01]  /*21e0*/  UMOV UR19, UR35 ;  /* 0x0000002300137c82 */ /* 0x000fe20008000000 */
[----:B------:R-:W-:Y:S01]  /*21f0*/  UMOV UR20, UR36 ;  /* 0x0000002400147c82 */ /* 0x000fe20008000000 */
[----:B------:R-:W-:Y:S01]  /*2200*/  UMOV UR12, UR36 ;  /* 0x00000024000c7c82 */ /* 0x000fe20008000000 */
[----:B------:R-:W-:Y:S01]  /*2210*/  UMOV UR9, UR17 ;  /* 0x0000001100097c82 */ /* 0x000fe20008000000 */
[----:B------:R-:W-:Y:S01]  /*2220*/  UMOV UR10, UR18 ;  /* 0x00000012000a7c82 */ /* 0x000fe20008000000 */
[----:B------:R3:W-:Y:S01]  /*2230*/  UTMALDG.3D.MULTICAST [UR16], [UR14], UR6, desc[UR30] ;  /* 0x00001e100e0073b4 */ /* 0x0007e20008011806 */
[----:B------:R-:W-:Y:S01]  /*2240*/  UIADD3 UR13, UPT, UPT, UR13, 0x1, URZ ;  /* 0x000000010d0d7890 */ /* 0x000fe2000fffe0ff */
[----:B------:R-:W-:-:S03]  /*2250*/  UMOV UR4, UR5 ;  /* 0x0000000500047c82 */ /* 0x000fc60008000000 */
[----:B------:R-:W-:Y:S01]  /*2260*/  UISETP.NE.AND UP0, UPT, UR13, UR25, UPT ;  /* 0x000000190d00728c */ /* 0x000fe2000bf05270 */
[----:B------:R3:W-:Y:S08]  /*2270*/  UTMALDG.3D [UR8], [UR22], desc[UR30] ;  /* 0x00001e08160075b4 */ /* 0x0007f00008011000 */
[----:B---3--:R-:W-:Y:S05]  /*2280*/  BRA.U UP0, `(.L_x_39) ;  /* 0xfffffffd004c7547 */ /* 0x008fea000b83ffff */
.L_x_33:
[C---:B------:R-:W-:Y:S01]  /*2290*/  LEA R3, R11.reuse, UR7, 0x3 ;  /* 0x000000070b037c11 */ /* 0x040fe2000f8e18ff */
[----:B------:R-:W-:Y:S01]  /*22a0*/  NOP ;  /* 0x0000000000007918 */ /* 0x000fe20000000000 */
[----:B-1----:R-:W-:Y:S02]  /*22b0*/  SHF.L.U32 R0, R10, 0x1f, RZ ;  /* 0x0000001f0a007819 */ /* 0x002fe400000006ff */
[----:B------:R-:W-:Y:S02]  /*22c0*/  LEA R5, R11, UR7, 0x4 ;  /* 0x000000070b057c11 */ /* 0x000fe4000f8e20ff */
[----:B--2-4-:R-:W1:Y:S02]  /*22d0*/  SYNCS.PHASECHK.TRANS64.TRYWAIT P0, [R3+URZ+0x190], R0 ;  /* 0x00019000030075a7 */ /* 0x014e6400080011ff */
[----:B-1----:R-:W-:Y:S05]  /*22e0*/  @!P0 BRA `(.L_x_40) ;  /* 0x0000007c00dc8947 */ /* 0x002fea0003800000 */
.L_x_152:
[----:B------:R-:W2:Y:S01]  /*22f0*/  LDS.128 R4, [R5+0x220] ;  /* 0x0002200005047984 */ /* 0x000ea20000000c00 */
[----:B------:R-:W-:Y:S01]  /*2300*/  UISETP.GE.AND UP0, UPT, UR42, 0x1, UPT ;  /* 0x000000012a00788c */ /* 0x000fe2000bf06270 */
[----:B------:R-:W-:Y:S01]  /*2310*/  @!PT LDS RZ, [RZ] ;  /* 0x00000000fffff984 */ /* 0x000fe20000000800 */
[----:B------:R-:W-:Y:S01]  /*2320*/  @!PT LDS RZ, [RZ] ;  /* 0x00000000fffff984 */ /* 0x000fe20000000800 */
[----:B------:R-:W-:Y:S01]  /*2330*/  @!PT LDS RZ, [RZ] ;  /* 0x00000000fffff984 */ /* 0x000fe20000000800 */
[----:B------:R-:W-:Y:S01]  /*2340*/  @!PT LDS RZ, [RZ] ;  /* 0x00000000fffff984 */ /* 0x000fe20000000800 */
[----:B------:R3:W-:Y:S06]  /*2350*/  MEMBAR.ALL.CTA ;  /* 0x0000000000007992 */ /* 0x0007ec0000008000 */
[----:B---3--:R-:W3:Y:S01]  /*2360*/  FENCE.VIEW.ASYNC.S ;  /* 0x00000000000073c6 */ /* 0x008ee20000000000 */
[----:B--2---:R-:W-:-:S13]  /*2370*/  LOP3.LUT P0, RZ, R6, 0x1, RZ, 0xc0, !PT ;  /* 0x0000000106ff7812 */ /* 0x004fda000780c0ff */
[----:B---3--:R-:W-:Y:S01]  /*2380*/  VOTEU.ANY UP1, P0 ;  /* 0x0000000000ff7886 */ /* 0x008fe20000020100 */
[----:B------:R-:W-:-:S13]  /*2390*/  PLOP3.LUT P0, PT, PT, PT, UP1, 0x80, 0x8 ;  /* 0x000000000008781c */ /* 0x000fda0003f0f018 */
[----:B-1----:R-:W-:Y:S02]  /*23a0*/  @P0 LOP3.LUT R0, R5, 0xffff, RZ, 0xc0, !PT ;  /* 0x0000ffff05000812 */ /* 0x002fe400078ec0ff */
[----:B------:R-:W-:Y:S02]  /*23b0*/  @P0 MOV R2, R4 ;  /* 0x0000000400020202 */ /* 0x000fe40000000f00 */
[----:B------:R-:W-:Y:S01]  /*23c0*/  @P0 R2UR UR6, R0 ;  /* 0x00000000000602ca */ /* 0x000fe200000e0000 */
[----:B------:R-:W-:Y:S01]  /*23d0*/  VIADD R0, R3, 0x1a0 ;  /* 0x000001a003007836 */ /* 0x000fe20000000000 */
[----:B------:R-:W-:Y:S02]  /*23e0*/  @P0 SHF.R.U32.HI R4, RZ, 0x10, R5 ;  /* 0x00000010ff040819 */ /* 0x000fe40000011605 */
[----:B------:R-:W-:Y:S02]  /*23f0*/  @P0 R2UR UR8, R2 ;  /* 0x00000000020802ca */ /* 0x000fe400000e0000 */
[----:B------:R-:W-:-:S02]  /*2400*/  PRMT R0, RZ, 0x654, R0 ;  /* 0x00000654ff007816 */ /* 0x000fc40000000000 */
[----:B------:R-:W-:Y:S02]  /*2410*/  @P0 R2UR UR4, R4 ;  /* 0x00000000040402ca */ /* 0x000fe400000e0000 */
[----:B------:R1:W-:Y:S03]  /*2420*/  SYNCS.ARRIVE.TRANS64.RED.A1T0 RZ, [R0+URZ], RZ ;  /* 0x000000ff00ff79a7 */ /* 0x0003e600081004ff */
[----:B------:R-:W-:-:S04]  /*2430*/  @UP1 UMOV UR37, UR6 ;  /* 0x0000000600251c82 */ /* 0x000fc80008000000 */
[----:B------:R-:W-:-:S04]  /*2440*/  @UP1 UMOV UR38, UR8 ;  /* 0x0000000800261c82 */ /* 0x000fc80008000000 */
[----:B------:R-:W-:Y:S01]  /*2450*/  @UP1 UMOV UR36, UR4 ;  /* 0x0000000400241c82 */ /* 0x000fe20008000000 */
[----:B------:R-:W-:Y:S05]  /*2460*/  BRA.U !UP0, `(.L_x_41) ;  /* 0x0000000108d47547 */ /* 0x000fea000b800000 */
[----:B------:R-:W2:Y:S01]  /*2470*/  LDCU.128 UR12, c[0x0][0xb10] ;  /* 0x00016200ff0c77ac */ /* 0x000ea20008000c00 */
[----:B------:R-:W3:Y:S01]  /*2480*/  LDCU UR25, c[0x0][0xb20] ;  /* 0x00016400ff1977ac */ /* 0x000ee20008000800 */
[----:B------:R-:W4:Y:S01]  /*2490*/  LDCU UR20, c[0x0][0xb0c] ;  /* 0x00016180ff1477ac */ /* 0x000f220008000800 */
[----:B------:R-:W1:Y:S01]  /*24a0*/  LDCU.64 UR10, c[0x0][0xb28] ;  /* 0x00016500ff0a77ac */ /* 0x000e620008000a00 */
[----:B------:R-:W-:Y:S02]  /*24b0*/  UISETP.NE.AND UP3, UPT, UR42, 0x1, UPT ;  /* 0x000000012a00788c */ /* 0x000fe4000bf65270 */
[----:B--2---:R-:W-:Y:S02]  /*24c0*/  UIMAD.WIDE.U32 UR16, UR39, UR15, URZ ;  /* 0x0000000f271072a5 */ /* 0x004fe4000f8e00ff */
[----:B------:R-:W-:Y:S02]  /*24d0*/  UIMAD.WIDE.U32 UR8, UR40, UR12, URZ ;  /* 0x0000000c280872a5 */ /* 0x000fe4000f8e00ff */
[----:B------:R-:W-:-:S02]  /*24e0*/  UISETP.NE.AND UP0, UPT, UR14, 0x1, UPT ;  /* 0x000000010e00788c */ /* 0x000fc4000bf05270 */
[----:B------:R-:W-:Y:S01]  /*24f0*/  UIMAD.WIDE.U32 UR22, UR37, UR15, URZ ;  /* 0x0000000f251672a5 */ /* 0x000fe2000f8e00ff */
[----:B------:R-:W-:Y:S02]  /*2500*/  UMOV UR16, UR17 ;  /* 0x0000001100107c82 */ /* 0x000fe40008000000 */
[----:B------:R-:W-:Y:S01]  /*2510*/  UMOV UR8, UR9 ;  /* 0x0000000900087c82 */ /* 0x000fe20008000000 */
[----:B---3--:R-:W-:Y:S02]  /*2520*/  USHF.R.U32.HI UR16, URZ, UR25, UR16 ;  /* 0x00000019ff107299 */ /* 0x008fe40008011610 */
[----:B----4-:R-:W-:Y:S02]  /*2530*/  UISETP.NE.AND UP2, UPT, UR20, 0x1, UPT ;  /* 0x000000011400788c */ /* 0x010fe4000bf45270 */
[----:B------:R-:W-:Y:S02]  /*2540*/  USHF.R.U32.HI UR8, URZ, UR13, UR8 ;  /* 0x0000000dff087299 */ /* 0x000fe40008011608 */
[----:B------:R-:W-:-:S02]  /*2550*/  USEL UR6, UR39, UR16, !UP0 ;  /* 0x0000001027067287 */ /* 0x000fc4000c000000 */
[----:B------:R-:W-:Y:S02]  /*2560*/  USEL UR8, UR40, UR8, !UP2 ;  /* 0x0000000828087287 */ /* 0x000fe4000d000000 */
[----:B-1----:R-:W-:Y:S01]  /*2570*/  UIMAD.WIDE.U32 UR16, UR6, UR10, URZ ;  /* 0x0000000a061072a5 */ /* 0x002fe2000f8e00ff */
[----:B------:R-:W-:Y:S01]  /*2580*/  UMOV UR4, UR23 ;  /* 0x0000001700047c82 */ /* 0x000fe20008000000 */
[----:B------:R-:W-:Y:S02]  /*2590*/  UIMAD.WIDE.U32 UR18, UR38, UR12, URZ ;  /* 0x0000000c261272a5 */ /* 0x000fe4000f8e00ff */
[----:B------:R-:W-:-:S03]  /*25a0*/  UIMAD.WIDE.U32 UR22, UR8, UR10, URZ ;  /* 0x0000000a081672a5 */ /* 0x000fc6000f8e00ff */
[----:B------:R-:W-:Y:S01]  /*25b0*/  UMOV UR16, UR17 ;  /* 0x0000001100107c82 */ /* 0x000fe20008000000 */
[----:B------:R-:W-:Y:S02]  /*25c0*/  USHF.R.U32.HI UR4, URZ, UR25, UR4 ;  /* 0x00000019ff047299 */ /* 0x000fe40008011604 */
[----:B------:R-:W-:Y:S01]  /*25d0*/  @UP3 USHF.R.U32.HI UR6, URZ, UR11, UR16 ;  /* 0x0000000bff063299 */ /* 0x000fe20008011610 */
[----:B------:R-:W-:Y:S01]  /*25e0*/  UMOV UR18, UR19 ;  /* 0x0000001300127c82 */ /* 0x000fe20008000000 */
[----:B------:R-:W-:Y:S01]  /*25f0*/  UMOV UR22, UR23 ;  /* 0x0000001700167c82 */ /* 0x000fe20008000000 */
[----:B------:R-:W-:Y:S02]  /*2600*/  USHF.R.U32.HI UR13, URZ, UR13, UR18 ;  /* 0x0000000dff0d7299 */ /* 0x000fe40008011612 */
[----:B------:R-:W-:Y:S02]  /*2610*/  USEL UR4, UR37, UR4, !UP0 ;  /* 0x0000000425047287 */ /* 0x000fe4000c000000 */
[----:B------:R-:W-:-:S02]  /*2620*/  @UP3 USHF.R.U32.HI UR8, URZ, UR11, UR22 ;  /* 0x0000000bff083299 */ /* 0x000fc40008011616 */
[----:B------:R-:W-:Y:S02]  /*2630*/  UIMAD UR9, UR42, UR6, URZ ;  /* 0x000000062a0972a4 */ /* 0x000fe4000f8e02ff */
[----:B------:R-:W-:Y:S02]  /*2640*/  USEL UR6, UR38, UR13, !UP2 ;  /* 0x0000000d26067287 */ /* 0x000fe4000d000000 */
[----:B------:R-:W-:Y:S02]  /*2650*/  UIMAD UR12, UR42, UR8, URZ ;  /* 0x000000082a0c72a4 */ /* 0x000fe4000f8e02ff */
[----:B------:R-:W-:Y:S02]  /*2660*/  UISETP.GE.AND UP0, UPT, UR4, UR9, UPT ;  /* 0x000000090400728c */ /* 0x000fe4000bf06270 */
[----:B------:R-:W-:Y:S02]  /*2670*/  UIMAD.WIDE.U32 UR16, UR4, UR10, URZ ;  /* 0x0000000a041072a5 */ /* 0x000fe4000f8e00ff */
[----:B------:R-:W-:-:S02]  /*2680*/  UISETP.GE.OR UP0, UPT, UR6, UR12, UP0 ;  /* 0x0000000c0600728c */ /* 0x000fc40008706670 */
        /* <DEDUP_REMOVED lines=19> */
.L_x_41:
[----:B------:R-:W2:Y:S02]  /*27c0*/  LDCU UR4, c[0x0][0xb30] ;  /* 0x00016600ff0477ac */ /* 0x000ea40008000800 */
[----:B--2---:R-:W-:-:S09]  /*27d0*/  UISETP.NE.AND UP0, UPT, UR4, 0x1, UPT ;  /* 0x000000010400788c */ /* 0x004fd2000bf05270 */
[----:B------:R-:W-:Y:S05]  /*27e0*/  BRA.U UP0, `(.L_x_42) ;  /* 0x0000000100447547 */ /* 0x000fea000b800000 */
[----:B------:R-:W2:Y:S01]  /*27f0*/  LDCU.128 UR12, c[0x0][0xb10] ;  /* 0x00016200ff0c77ac */ /* 0x000ea20008000c00 */
[----:B------:R-:W3:Y:S01]  /*2800*/  LDCU UR16, c[0x0][0xb0c] ;  /* 0x00016180ff1077ac */ /* 0x000ee20008000800 */
[----:B------:R-:W4:Y:S01]  /*2810*/  LDCU UR17, c[0x0][0xb20] ;  /* 0x00016400ff1177ac */ /* 0x000f220008000800 */
[----:B--2---:R-:W-:Y:S02]  /*2820*/  UIMAD.WIDE.U32 UR10, UR38, UR12, URZ ;  /* 0x0000000c260a72a5 */ /* 0x004fe4000f8e00ff */
[----:B------:R-:W-:Y:S02]  /*2830*/  UIMAD.WIDE.U32 UR8, UR37, UR15, URZ ;  /* 0x0000000f250872a5 */ /* 0x000fe4000f8e00ff */
[----:B---3--:R-:W-:Y:S02]  /*2840*/  UISETP.NE.AND UP2, UPT, UR16, 0x1, UPT ;  /* 0x000000011000788c */ /* 0x008fe4000bf45270 */
[----:B------:R-:W-:Y:S01]  /*2850*/  UISETP.NE.AND UP0, UPT, UR14, 0x1, UPT ;  /* 0x000000010e00788c */ /* 0x000fe2000bf05270 */
[----:B------:R-:W-:-:S02]  /*2860*/  UMOV UR6, UR11 ;  /* 0x0000000b00067c82 */ /* 0x000fc40008000000 */
[----:B------:R-:W-:Y:S01]  /*2870*/  UMOV UR4, UR9 ;  /* 0x0000000900047c82 */ /* 0x000fe20008000000 */
[----:B------:R-:W-:Y:S02]  /*2880*/  USHF.R.U32.HI UR6, URZ, UR13, UR6 ;  /* 0x0000000dff067299 */ /* 0x000fe40008011606 */
[----:B----4-:R-:W-:Y:S02]  /*2890*/  USHF.R.U32.HI UR4, URZ, UR17, UR4 ;  /* 0x00000011ff047299 */ /* 0x010fe40008011604 */
[----:B------:R-:W-:Y:S02]  /*28a0*/  USEL UR6, UR38, UR6, !UP2 ;  /* 0x0000000626067287 */ /* 0x000fe4000d000000 */
[----:B------:R-:W-:-:S04]  /*28b0*/  USEL UR4, UR37, UR4, !UP0 ;  /* 0x0000000425047287 */ /* 0x000fc8000c000000 */
[----:B------:R-:W-:Y:S02]  /*28c0*/  UIADD3 UR8, UPT, UPT, UR6, -UR4, URZ ;  /* 0x8000000406087290 */ /* 0x000fe4000fffe0ff */
[----:B------:R-:W-:Y:S02]  /*28d0*/  UIADD3 UR4, UPT, UPT, -UR6, UR4, URZ ;  /* 0x0000000406047290 */ /* 0x000fe4000fffe1ff */
[----:B------:R-:W-:Y:S02]  /*28e0*/  UIMAD UR37, UR8, UR14, UR37 ;  /* 0x0000000e082572a4 */ /* 0x000fe4000f8e0225 */
[----:B------:R-:W-:-:S12]  /*28f0*/  UIMAD UR38, UR4, UR16, UR38 ;  /* 0x00000010042672a4 */ /* 0x000fd8000f8e0226 */
.L_x_42:
[----:B------:R-:W-:Y:S01]  /*2900*/  VIADD R11, R11, 0x1 ;  /* 0x000000010b0b7836 */ /* 0x000fe20000000000 */
[----:B------:R-:W-:Y:S01]  /*2910*/  R2UR UR4, R87 ;  /* 0x00000000570472ca */ /* 0x000fe200000e0000 */
[----:B------:R-:W-:Y:S01]  /*2920*/  UIADD3 UR20, UPT, UPT, UR37, UR59, URZ ;  /* 0x0000003b25147290 */ /* 0x000fe2000fffe0ff */
[----:B------:R-:W-:Y:S02]  /*2930*/  PLOP3.LUT P1, PT, PT, PT, PT, 0x80, 0x8 ;  /* 0x000000000008781c */ /* 0x000fe40003f2f070 */
[----:B------:R-:W-:-:S04]  /*2940*/  ISETP.NE.AND P0, PT, R11, 0x2, PT ;  /* 0x000000020b00780c */ /* 0x000fc80003f05270 */
[----:B------:R-:W-:Y:S02]  /*2950*/  SEL R3, RZ, 0x1, P0 ;  /* 0x00000001ff037807 */ /* 0x000fe40000000000 */
[----:B------:R-:W-:Y:S02]  /*2960*/  SEL R11, R11, RZ, P0 ;  /* 0x000000ff0b0b7207 */ /* 0x000fe40000000000 */
[----:B------:R-:W-:Y:S01]  /*2970*/  LOP3.LUT R10, R10, R3, RZ, 0x3c, !PT ;  /* 0x000000030a0a7212 */ /* 0x000fe200078e3cff */
[----:B------:R-:W-:Y:S01]  /*2980*/  UIADD3 UR16, UPT, UPT, UR38, UR4, URZ ;  /* 0x0000000426107290 */ /* 0x000fe2000fffe0ff */
[----:B------:R-:W-:Y:S11]  /*2990*/  BRA.U UP1, `(.L_x_43) ;  /* 0xfffffff101587547 */ /* 0x000ff6000b83ffff */
[----:B------:R-:W-:Y:S01]  /*29a0*/  UIADD3 UR7, UPT, UPT, UR7, 0xa0, URZ ;  /* 0x000000a007077890 */ /* 0x000fe2000fffe0ff */
[----:B------:R-:W-:-:S03]  /*29b0*/  SHF.L.U32 R3, R12, 0x1f, RZ ;  /* 0x0000001f0c037819 */ /* 0x000fc600000006ff */
[----:B------:R-:W-:-:S09]  /*29c0*/  ULEA UR4, UR5, UR7, 0x3 ;  /* 0x0000000705047291 */ /* 0x000fd2000f8e18ff */
[----:B------:R-:W2:Y:S02]  /*29d0*/  SYNCS.PHASECHK.TRANS64.TRYWAIT P0, [UR4], R3 ;  /* 0x00000003ff0075a7 */ /* 0x000ea40008001104 */
[----:B--2---:R-:W-:Y:S05]  /*29e0*/  @!P0 BRA `(.L_x_44) ;  /* 0x0000007800308947 */ /* 0x004fea0003800000 */
.L_x_154:
[----:B------:R-:W-:-:S04]  /*29f0*/  UIADD3 UR4, UPT, UPT, UR5, 0x1, URZ ;  /* 0x0000000105047890 */ /* 0x000fc8000fffe0ff */
[----:B------:R-:W-:-:S04]  /*2a00*/  UISETP.NE.AND UP0, UPT, UR4, 0x14, UPT ;  /* 0x000000140400788c */ /* 0x000fc8000bf05270 */
[----:B------:R-:W-:Y:S02]  /*2a10*/  USEL UR6, URZ, 0x1, UP0 ;  /* 0x00000001ff067887 */ /* 0x000fe40008000000 */
[----:B------:R-:W-:-:S04]  /*2a20*/  USEL UR4, UR4, URZ, UP0 ;  /* 0x000000ff04047287 */ /* 0x000fc80008000000 */
[----:B------:R-:W-:Y:S01]  /*2a30*/  ULEA UR5, UR4, UR7, 0x3 ;  /* 0x0000000704057291 */ /* 0x000fe2000f8e18ff */
[----:B------:R-:W-:-:S04]  /*2a40*/  LOP3.LUT R2, R12, UR6, RZ, 0x3c, !PT ;  /* 0x000000060c027c12 */ /* 0x000fc8000f8e3cff */
[----:B-1----:R-:W-:-:S04]  /*2a50*/  SHF.L.U32 R3, R2, 0x1f, RZ ;  /* 0x0000001f02037819 */ /* 0x002fc800000006ff */
[----:B------:R-:W1:Y:S02]  /*2a60*/  SYNCS.PHASECHK.TRANS64.TRYWAIT P0, [UR5], R3 ;  /* 0x00000003ff0075a7 */ /* 0x000e640008001105 */
[----:B-1----:R-:W-:Y:S05]  /*2a70*/  @!P0 BRA `(.L_x_45) ;  /* 0x0000007800248947 */ /* 0x002fea0003800000 */
.L_x_156:
        /* <DEDUP_REMOVED lines=9> */
.L_x_158:
        /* <DEDUP_REMOVED lines=9> */
.L_x_160:
        /* <DEDUP_REMOVED lines=9> */
.L_x_162:
        /* <DEDUP_REMOVED lines=9> */
.L_x_164:
        /* <DEDUP_REMOVED lines=9> */
.L_x_166:
        /* <DEDUP_REMOVED lines=9> */
.L_x_168:
        /* <DEDUP_REMOVED lines=9> */
.L_x_170:
        /* <DEDUP_REMOVED lines=9> */
.L_x_172:
        /* <DEDUP_REMOVED lines=9> */
.L_x_174:
        /* <DEDUP_REMOVED lines=9> */
.L_x_176:
        /* <DEDUP_REMOVED lines=9> */
.L_x_178:
        /* <DEDUP_REMOVED lines=9> */
.L_x_180:
        /* <DEDUP_REMOVED lines=9> */
.L_x_182:
        /* <DEDUP_REMOVED lines=9> */
.L_x_184:
        /* <DEDUP_REMOVED lines=9> */
.L_x_186:
        /* <DEDUP_REMOVED lines=9> */
.L_x_188:
        /* <DEDUP_REMOVED lines=9> */
.L_x_190:
[----:B------:R-:W-:-:S04]  /*3410*/  UIADD3 UR4, UPT, UPT, UR4, 0x1, URZ ;  /* 0x0000000104047890 */ /* 0x000fc8000fffe0ff */
[----:B------:R-:W-:-:S04]  /*3420*/  UISETP.NE.AND UP0, UPT, UR4, 0x14, UPT ;  /* 0x000000140400788c */ /* 0x000fc8000bf05270 */
[----:B------:R-:W-:Y:S02]  /*3430*/  USEL UR5, URZ, 0x1, UP0 ;  /* 0x00000001ff057887 */ /* 0x000fe40008000000 */
[----:B------:R-:W-:-:S04]  /*3440*/  USEL UR4, UR4, URZ, UP0 ;  /* 0x000000ff04047287 */ /* 0x000fc80008000000 */
[----:B------:R-:W-:Y:S01]  /*3450*/  ULEA UR4, UR4, UR7, 0x3 ;  /* 0x0000000704047291 */ /* 0x000fe2000f8e18ff */
[----:B-1----:R-:W-:-:S04]  /*3460*/  LOP3.LUT R3, R2, UR5, RZ, 0x3c, !PT ;  /* 0x0000000502037c12 */ /* 0x002fc8000f8e3cff */
[----:B------:R-:W-:Y:S01]  /*3470*/  SHF.L.U32 R3, R3, 0x1f, RZ ;  /* 0x0000001f03037819 */ /* 0x000fe200000006ff */
[----:B------:R-:W-:-:S07]  /*3480*/  IMAD.U32 R0, RZ, RZ, UR4 ;  /* 0x00000004ff007e24 */ /* 0x000fce000f8e00ff */
.L_x_63:
[----:B-1----:R1:W2:Y:S02]  /*3490*/  SYNCS.PHASECHK.TRANS64.TRYWAIT P0, [R0+URZ], R3 ;  /* 0x00000003000075a7 */ /* 0x0022a400080011ff */
[----:B--2---:R-:W-:Y:S05]  /*34a0*/  @!P0 NANOSLEEP.SYNCS 0x989680 ;  /* 0x009896800000895d */ /* 0x004fea0003900000 */
[----:B------:R-:W2:Y:S02]  /*34b0*/  @!P0 SYNCS.PHASECHK.TRANS64 P0, [R0+URZ], R3 ;  /* 0x00000003000085a7 */ /* 0x000ea400080010ff */
[----:B--2---:R-:W-:Y:S05]  /*34c0*/  @P0 EXIT ;  /* 0x000000000000094d */ /* 0x004fea0003800000 */
[----:B------:R-:W-:Y:S05]  /*34d0*/  BRA `(.L_x_63) ;  /* 0xfffffffc00ec7947 */ /* 0x000fea000383ffff */
.L_x_23:
[----:B------:R-:W1:Y:S02]  /*34e0*/  S2UR UR4, SR_CgaCtaId ;  /* 0x00000000000479c3 */ /* 0x000e640000008800 */
[----:B-1----:R-:W-:-:S04]  /*34f0*/  UISETP.NE.AND UP0, UPT, UR4, URZ, UPT ;  /* 0x000000ff0400728c */ /* 0x002fc8000bf05270 */
[----:B------:R-:W-:-:S09]  /*3500*/  UISETP.NE.OR UP0, UPT, UR17, 0x1, UP0 ;  /* 0x000000011100788c */ /* 0x000fd20008705670 */
[----:B------:R-:W-:Y:S05]  /*3510*/  BRA.U UP0, `(.L_x_64) ;  /* 0x00000005004c7547 */ /* 0x000fea000b800000 */
[----:B------:R-:W1:Y:S01]  /*3520*/  S2UR UR5, SR_CgaCtaId ;  /* 0x00000000000579c3 */ /* 0x000e620000008800 */
[----:B------:R-:W-:Y:S01]  /*3530*/  UMOV UR4, 0x400 ;  /* 0x0000040000047882 */ /* 0x000fe20000000000 */
[----:B------:R-:W-:Y:S01]  /*3540*/  ISETP.GE.U32.AND P2, PT, R0, 0x4, PT ;  /* 0x000000040000780c */ /* 0x000fe20003f46070 */
[----:B------:R-:W-:Y:S01]  /*3550*/  IMAD.MOV.U32 R12, RZ, RZ, 0x1 ;  /* 0x00000001ff0c7424 */ /* 0x000fe200078e00ff */
[----:B------:R-:W-:Y:S02]  /*3560*/  CS2R R10, SRZ ;  /* 0x00000000000a7805 */ /* 0x000fe4000001ff00 */
[----:B------:R-:W-:Y:S01]  /*3570*/  CS2R R8, SRZ ;  /* 0x0000000000087805 */ /* 0x000fe2000001ff00 */
[----:B-1----:R-:W-:-:S03]  /*3580*/  ULEA UR6, UR5, UR4, 0x18 ;  /* 0x0000000405067291 */ /* 0x002fc6000f8ec0ff */
[----:B------:R-:W-:-:S09]  /*3590*/  UMOV UR5, URZ ;  /* 0x000000ff00057c82 */ /* 0x000fd20008000000 */
.L_x_68:
[----:B------:R-:W-:Y:S02]  /*35a0*/  LEA R2, R8, UR6, 0x3 ;  /* 0x0000000608027c11 */ /* 0x000fe4000f8e18ff */
[----:B------:R-:W-:-:S03]  /*35b0*/  SHF.L.U32 R5, R9, 0x1f, RZ ;  /* 0x0000001f09057819 */ /* 0x000fc600000006ff */
[----:B------:R-:W-:Y:S01]  /*35c0*/  VIADD R4, R2, 0x200 ;  /* 0x0000020002047836 */ /* 0x000fe20000000000 */
[----:B------:R-:W1:Y:S02]  /*35d0*/  SYNCS.PHASECHK.TRANS64.TRYWAIT P0, [R2+URZ+0x1f0], R5 ;  /* 0x0001f005020075a7 */ /* 0x000e6400080011ff */
[----:B-1----:R-:W-:Y:S05]  /*35e0*/  @!P0 BRA `(.L_x_65) ;  /* 0x0000007000f88947 */ /* 0x002fea0003800000 */
.L_x_191:
[----:B------:R-:W-:Y:S01]  /*35f0*/  ULEA UR4, UR5, UR6, 0x3 ;  /* 0x0000000605047291 */ /* 0x000fe2000f8e18ff */
[----:B------:R-:W-:Y:S02]  /*3600*/  PRMT R4, RZ, 0x654, R4 ;  /* 0x00000654ff047816 */ /* 0x000fe40000000004 */
[----:B-1----:R-:W-:Y:S01]  /*3610*/  SHF.L.U32 R5, R12, 0x1f, RZ ;  /* 0x0000001f0c057819 */ /* 0x002fe200000006ff */
[----:B------:R-:W-:Y:S01]  /*3620*/  UIADD3 UR7, UPT, UPT, UR4, 0x190, URZ ;  /* 0x0000019004077890 */ /* 0x000fe2000fffe0ff */
[----:B------:R1:W-:Y:S05]  /*3630*/  SYNCS.ARRIVE.TRANS64.RED.A1T0 RZ, [R4+URZ], RZ ;  /* 0x000000ff04ff79a7 */ /* 0x0003ea00081004ff */
[----:B------:R-:W-:Y:S01]  /*3640*/  IMAD.U32 R7, RZ, RZ, UR7 ;  /* 0x00000007ff077e24 */ /* 0x000fe2000f8e00ff */
[----:B------:R-:W2:Y:S04]  /*3650*/  SYNCS.PHASECHK.TRANS64.TRYWAIT P0, [UR4+0x1a0], R5 ;  /* 0x0001a005ff0075a7 */ /* 0x000ea80008001104 */
[----:B------:R-:W-:Y:S01]  /*3660*/  PRMT R6, R0, 0x654, R7 ;  /* 0x0000065400067816 */ /* 0x000fe20000000007 */
[----:B-1----:R-:W-:Y:S01]  /*3670*/  @!P2 IMAD.MOV.U32 R4, RZ, RZ, 0x10 ;  /* 0x00000010ff04a424 */ /* 0x002fe200078e00ff */
[----:B--2---:R-:W-:Y:S06]  /*3680*/  @!P0 BRA `(.L_x_66) ;  /* 0x0000007000e48947 */ /* 0x004fec0003800000 */
.L_x_193:
[----:B------:R-:W-:Y:S01]  /*3690*/  ULEA UR8, UR5, UR6, 0x4 ;  /* 0x0000000605087291 */ /* 0x000fe2000f8e20ff */
[----:B------:R-:W-:Y:S01]  /*36a0*/  SEL R3, R6, R3, !P2 ;  /* 0x0000000306037207 */ /* 0x000fe20005000000 */
[----:B------:R-:W-:Y:S01]  /*36b0*/  UIADD3 UR9, UPT, UPT, UR4, 0x190, URZ ;  /* 0x0000019004097890 */ /* 0x000fe2000fffe0ff */
[----:B-1----:R-:W-:Y:S01]  /*36c0*/  LEA R2, R11, UR6, 0x3 ;  /* 0x000000060b027c11 */ /* 0x002fe2000f8e18ff */
[----:B------:R-:W-:Y:S01]  /*36d0*/  UIADD3 UR8, UPT, UPT, UR8, 0x220, URZ ;  /* 0x0000022008087890 */ /* 0x000fe2000fffe0ff */
[----:B------:R-:W-:Y:S01]  /*36e0*/  SHF.L.U32 R5, R10, 0x1f, RZ ;  /* 0x0000001f0a057819 */ /* 0x000fe200000006ff */
[----:B------:R1:W-:Y:S01]  /*36f0*/  @!P2 SYNCS.ARRIVE.TRANS64.RED RZ, [R3+URZ], R4 ;  /* 0x0000000403ffa9a7 */ /* 0x0003e200080004ff */
[----:B------:R-:W-:Y:S01]  /*3700*/  UIADD3 UR4, UPT, UPT, UR5, 0x1, URZ ;  /* 0x0000000105047890 */ /* 0x000fe2000fffe0ff */
[----:B------:R-:W-:-:S03]  /*3710*/  VIADD R8, R8, 0x1 ;  /* 0x0000000108087836 */ /* 0x000fc60000000000 */
[----:B------:R-:W-:Y:S02]  /*3720*/  UISETP.NE.AND UP0, UPT, UR4, 0x2, UPT ;  /* 0x000000020400788c */ /* 0x000fe4000bf05270 */
[----:B------:R-:W-:Y:S06]  /*3730*/  UGETNEXTWORKID.BROADCAST [UR8], [UR9] ;  /* 0x00000000080073ca */ /* 0x000fec0008000100 */
[----:B------:R-:W-:Y:S01]  /*3740*/  USEL UR7, URZ, 0x1, UP0 ;  /* 0x00000001ff077887 */ /* 0x000fe20008000000 */
[----:B------:R-:W-:Y:S01]  /*3750*/  ISETP.NE.AND P0, PT, R8, 0x2, PT ;  /* 0x000000020800780c */ /* 0x000fe20003f05270 */
[----:B------:R-:W-:Y:S01]  /*3760*/  USEL UR5, UR4, URZ, UP0 ;  /* 0x000000ff04057287 */ /* 0x000fe20008000000 */
[----:B------:R-:W2:Y:S03]  /*3770*/  SYNCS.PHASECHK.TRANS64.TRYWAIT P1, [R2+URZ+0x190], R5 ;  /* 0x00019005020075a7 */ /* 0x000ea600080211ff */
[----:B------:R-:W-:Y:S01]  /*3780*/  LOP3.LUT R12, R12, UR7, RZ, 0x3c, !PT ;  /* 0x000000070c0c7c12 */ /* 0x000fe2000f8e3cff */
[----:B-12---:R-:W-:Y:S07]  /*3790*/  @!P1 BRA `(.L_x_67) ;  /* 0x0000007000b89947 */ /* 0x006fee0003800000 */
.L_x_194:
[C---:B------:R-:W-:Y:S01]  /*37a0*/  LEA R4, R11.reuse, UR6, 0x4 ;  /* 0x000000060b047c11 */ /* 0x040fe2000f8e20ff */
[----:B-1----:R-:W-:Y:S01]  /*37b0*/  VIADD R2, R2, 0x1a0 ;  /* 0x000001a002027836 */ /* 0x002fe20000000000 */
[----:B------:R-:W-:Y:S01]  /*37c0*/  SEL R8, R8, RZ, P0 ;  /* 0x000000ff08087207 */ /* 0x000fe20000000000 */
[----:B------:R-:W-:-:S03]  /*37d0*/  VIADD R11, R11, 0x1 ;  /* 0x000000010b0b7836 */ /* 0x000fc60000000000 */
[----:B------:R-:W1:Y:S01]  /*37e0*/  LDS.128 R4, [R4+0x220] ;  /* 0x0002200004047984 */ /* 0x000e620000000c00 */
[----:B------:R-:W-:Y:S02]  /*37f0*/  PRMT R2, RZ, 0x654, R2 ;  /* 0x00000654ff027816 */ /* 0x000fe40000000002 */
[C---:B------:R-:W-:Y:S01]  /*3800*/  ISETP.NE.AND P1, PT, R11.reuse, 0x2, PT ;  /* 0x000000020b00780c */ /* 0x040fe20003f25270 */
[----:B------:R-:W-:Y:S01]  /*3810*/  @!PT LDS RZ, [RZ] ;  /* 0x00000000fffff984 */ /* 0x000fe20000000800 */
[----:B------:R-:W-:Y:S01]  /*3820*/  @!PT LDS RZ, [RZ] ;  /* 0x00000000fffff984 */ /* 0x000fe20000000800 */
[----:B------:R-:W-:Y:S01]  /*3830*/  @!PT LDS RZ, [RZ] ;  /* 0x00000000fffff984 */ /* 0x000fe20000000800 */
[----:B------:R-:W-:Y:S01]  /*3840*/  @!PT LDS RZ, [RZ] ;  /* 0x00000000fffff984 */ /* 0x000fe20000000800 */
[----:B------:R2:W-:Y:S06]  /*3850*/  MEMBAR.ALL.CTA ;  /* 0x0000000000007992 */ /* 0x0005ec0000008000 */
[----:B--2---:R-:W2:Y:S01]  /*3860*/  FENCE.VIEW.ASYNC.S ;  /* 0x00000000000073c6 */ /* 0x004ea20000000000 */
[----:B------:R-:W-:Y:S01]  /*3870*/  SEL R11, R11, RZ, P1 ;  /* 0x000000ff0b0b7207 */ /* 0x000fe20000800000 */
[----:B--2---:R2:W-:Y:S01]  /*3880*/  SYNCS.ARRIVE.TRANS64.RED.A1T0 RZ, [R2+URZ], RZ ;  /* 0x000000ff02ff79a7 */ /* 0x0045e200081004ff */
[----:B-1----:R-:W-:-:S02]  /*3890*/  LOP3.LUT P3, RZ, R6, 0x1, RZ, 0xc0, !PT ;  /* 0x0000000106ff7812 */ /* 0x002fc4000786c0ff */
[----:B------:R-:W-:-:S04]  /*38a0*/  SEL R5, RZ, 0x1, P1 ;  /* 0x00000001ff057807 */ /* 0x000fc80000800000 */
[----:B------:R-:W-:Y:S02]  /*38b0*/  LOP3.LUT R10, R10, R5, RZ, 0x3c, !PT ;  /* 0x000000050a0a7212 */ /* 0x000fe400078e3cff */
[----:B--2---:R-:W-:-:S04]  /*38c0*/  SEL R2, RZ, 0x1, P0 ;  /* 0x00000001ff027807 */ /* 0x004fc80000000000 */
[----:B------:R-:W-:Y:S01]  /*38d0*/  LOP3.LUT R9, R9, R2, RZ, 0x3c, !PT ;  /* 0x0000000209097212 */ /* 0x000fe200078e3cff */
[----:B------:R-:W-:Y:S06]  /*38e0*/  @P3 BRA `(.L_x_68) ;  /* 0xfffffffc002c3947 */ /* 0x000fec000383ffff */
[----:B------:R-:W-:Y:S01]  /*38f0*/  ULEA UR4, UR5, UR6, 0x3 ;  /* 0x0000000605047291 */ /* 0x000fe2000f8e18ff */
[----:B------:R-:W-:-:S08]  /*3900*/  SHF.L.U32 R3, R12, 0x1f, RZ ;  /* 0x0000001f0c037819 */ /* 0x000fd000000006ff */
[----:B------:R-:W1:Y:S02]  /*3910*/  SYNCS.PHASECHK.TRANS64 P0, [UR4+0x1a0], R3 ;  /* 0x0001a003ff0075a7 */ /* 0x000e640008001004 */
[----:B-1----:R-:W-:Y:S05]  /*3920*/  @P0 BRA `(.L_x_69) ;  /* 0x0000000000080947 */ /* 0x002fea0003800000 */
[----:B------:R-:W1:Y:S02]  /*3930*/  SYNCS.PHASECHK.TRANS64.TRYWAIT P0, [UR4+0x1a0], R3 ;  /* 0x0001a003ff0075a7 */ /* 0x000e640008001104 */
[----:B-1----:R-:W-:Y:S05]  /*3940*/  @!P0 BRA `(.L_x_70) ;  /* 0x0000007000608947 */ /* 0x002fea0003800000 */
.L_x_69:
[----:B------:R-:W-:-:S04]  /*3950*/  UIADD3 UR7, UPT, UPT, UR5, 0x1, URZ ;  /* 0x0000000105077890 */ /* 0x000fc8000fffe0ff */
[----:B------:R-:W-:-:S04]  /*3960*/  UISETP.NE.AND UP0, UPT, UR7, 0x2, UPT ;  /* 0x000000020700788c */ /* 0x000fc8000bf05270 */
[----:B------:R-:W-:Y:S02]  /*3970*/  USEL UR8, URZ, 0x1, UP0 ;  /* 0x00000001ff087887 */ /* 0x000fe40008000000 */
[----:B------:R-:W-:-:S04]  /*3980*/  USEL UR7, UR7, URZ, UP0 ;  /* 0x000000ff07077287 */ /* 0x000fc80008000000 */
[----:B------:R-:W-:Y:S01]  /*3990*/  ULEA UR7, UR7, UR6, 0x3 ;  /* 0x0000000607077291 */ /* 0x000fe2000f8e18ff */
[----:B-1----:R-:W-:-:S04]  /*39a0*/  LOP3.LUT R3, R12, UR8, RZ, 0x3c, !PT ;  /* 0x000000080c037c12 */ /* 0x002fc8000f8e3cff */
[----:B------:R-:W-:-:S04]  /*39b0*/  SHF.L.U32 R0, R3, 0x1f, RZ ;  /* 0x0000001f03007819 */ /* 0x000fc800000006ff */
[----:B------:R-:W1:Y:S02]  /*39c0*/  SYNCS.PHASECHK.TRANS64 P0, [UR7+0x1a0], R0 ;  /* 0x0001a000ff0075a7 */ /* 0x000e640008001007 */
[----:B-1----:R-:W-:Y:S05]  /*39d0*/  @P0 EXIT ;  /* 0x000000000000094d */ /* 0x002fea0003800000 */
[----:B------:R-:W-:Y:S02]  /*39e0*/  SHF.L.U32 R3, R3, 0x1f, RZ ;  /* 0x0000001f03037819 */ /* 0x000fe400000006ff */
[----:B------:R-:W-:-:S07]  /*39f0*/  MOV R0, UR7 ;  /* 0x0000000700007c02 */ /* 0x000fce0008000f00 */
.L_x_71:
[----:B-1----:R1:W2:Y:S02]  /*3a00*/  SYNCS.PHASECHK.TRANS64.TRYWAIT P0, [R0+URZ+0x1a0], R3 ;  /* 0x0001a003000075a7 */ /* 0x0022a400080011ff */
[----:B--2---:R-:W-:Y:S05]  /*3a10*/  @!P0 NANOSLEEP.SYNCS 0x989680 ;  /* 0x009896800000895d */ /* 0x004fea0003900000 */
[----:B------:R-:W2:Y:S02]  /*3a20*/  @!P0 SYNCS.PHASECHK.TRANS64 P0, [R0+URZ+0x1a0], R3 ;  /* 0x0001a003000085a7 */ /* 0x000ea400080010ff */
[----:B--2---:R-:W-:Y:S05]  /*3a30*/  @P0 EXIT ;  /* 0x000000000000094d */ /* 0x004fea0003800000 */
[----:B------:R-:W-:Y:S05]  /*3a40*/  BRA `(.L_x_71) ;  /* 0xfffffffc00ec7947 */ /* 0x000fea000383ffff */
.L_x_64:
[----:B------:R-:W-:Y:S05]  /*3a50*/  BRA.U UP4, `(.L_x_72) ;  /* 0x0000000d04847547 */ /* 0x000fea000b800000 */
[----:B------:R-:W1:Y:S01]  /*3a60*/  S2UR UR7, SR_CgaCtaId ;  /* 0x00000000000779c3 */ /* 0x000e620000008800 */
[----:B------:R-:W-:Y:S01]  /*3a70*/  UMOV UR4, 0x40 ;  /* 0x0000004000047882 */ /* 0x000fe20000000000 */
[----:B------:R-:W-:Y:S01]  /*3a80*/  NOP ;  /* 0x0000000000007918 */ /* 0x000fe20000000000 */
[----:B------:R-:W-:Y:S01]  /*3a90*/  UMOV UR6, 0x400 ;  /* 0x0000040000067882 */ /* 0x000fe20000000000 */
[----:B-1----:R-:W-:Y:S02]  /*3aa0*/  ULEA UR5, UR7, UR4, 0x18 ;  /* 0x0000000407057291 */ /* 0x002fe4000f8ec0ff */
[----:B------:R-:W-:-:S07]  /*3ab0*/  ULEA UR6, UR7, UR6, 0x18 ;  /* 0x0000000607067291 */ /* 0x000fce000f8ec0ff */
[----:B------:R-:W1:Y:S02]  /*3ac0*/  LDS.U8 R0, [UR5+0x1c] ;  /* 0x00001c05ff007984 */ /* 0x000e640008000000 */
[----:B-1----:R-:W-:-:S13]  /*3ad0*/  ISETP.NE.AND P0, PT, R0, RZ, PT ;  /* 0x000000ff0000720c */ /* 0x002fda0003f05270 */
[----:B------:R-:W-:Y:S05]  /*3ae0*/  @P0 BRA `(.L_x_73) ;  /* 0x0000000000580947 */ /* 0x000fea0003800000 */
[----:B------:R-:W-:-:S13]  /*3af0*/  ELECT P0, URZ, PT ;  /* 0x0000000000ff782f */ /* 0x000fda0003800000 */
[----:B------:R-:W-:Y:S05]  /*3b00*/  @!P0 BRA `(.L_x_74) ;  /* 0x0000000000608947 */ /* 0x000fea0003800000 */
[----:B------:R-:W-:Y:S01]  /*3b10*/  UMOV UR4, 0x10 ;  /* 0x0000001000047882 */ /* 0x000fe20000000000 */
[----:B------:R-:W-:Y:S01]  /*3b20*/  HFMA2 R0, -RZ, RZ, 0, 5.9604644775390625e-08 ;  /* 0x00000001ff007431 */ /* 0x000fe200000001ff */
[----:B------:R-:W-:-:S03]  /*3b30*/  MOV R3, 0xffff ;  /* 0x0000ffff00037802 */ /* 0x000fc60000000f00 */
[----:B------:R-:W-:Y:S04]  /*3b40*/  DEPBAR.LE SB1, 0x36 ;  /* 0x00009d800000791a */ /* 0x000fe80000000000 */
[----:B------:R-:W1:Y:S02]  /*3b50*/  UTCATOMSWS.FIND_AND_SET.ALIGN UP0, UR4, UR4 ;  /* 0x00000004000475e3 */ /* 0x000e640008000800 */
[----:B-1----:R-:W-:Y:S01]  /*3b60*/  MOV R4, UR4 ;  /* 0x0000000400047c02 */ /* 0x002fe20008000f00 */
[----:B------:R-:W-:Y:S06]  /*3b70*/  BRA.U UP0, `(.L_x_75) ;  /* 0x0000000100187547 */ /* 0x000fec000b800000 */
.L_x_76:
[----:B------:R-:W-:Y:S05]  /*3b80*/  NANOSLEEP 0x64 ;  /* 0x000000640000795d */ /* 0x000fea0003800000 */
[----:B------:R-:W-:-:S05]  /*3b90*/  UMOV UR4, 0x10 ;  /* 0x0000001000047882 */ /* 0x000fca0000000000 */
[----:B------:R-:W-:Y:S04]  /*3ba0*/  DEPBAR.LE SB1, 0x36 ;  /* 0x00009d800000791a */ /* 0x000fe80000000000 */
[----:B------:R-:W1:Y:S02]  /*3bb0*/  UTCATOMSWS.FIND_AND_SET.ALIGN UP0, UR4, UR4 ;  /* 0x00000004000475e3 */ /* 0x000e640008000800 */
[----:B-1----:R-:W-:Y:S01]  /*3bc0*/  MOV R4, UR4 ;  /* 0x0000000400047c02 */ /* 0x002fe20008000f00 */
[----:B------:R-:W-:Y:S05]  /*3bd0*/  BRA.U !UP0, `(.L_x_76) ;  /* 0xfffffffd08e87547 */ /* 0x000fea000b83ffff */
.L_x_75:
[-C--:B------:R-:W-:Y:S02]  /*3be0*/  SHF.L.U32 R3, R3, R4.reuse, RZ ;  /* 0x0000000403037219 */ /* 0x080fe400000006ff */
[----:B------:R-:W-:Y:S01]  /*3bf0*/  SHF.L.U32 R0, R0, R4, RZ ;  /* 0x0000000400007219 */ /* 0x000fe200000006ff */
[----:B------:R-:W-:Y:S02]  /*3c00*/  IMAD.SHL.U32 R4, R4, 0x20, RZ ;  /* 0x0000002004047824 */ /* 0x000fe400078e00ff */
[----:B------:R1:W-:Y:S04]  /*3c10*/  ATOMS.OR RZ, [UR5+0x14], R3 ;  /* 0x00001403ffff798c */ /* 0x0003e8000b000005 */
[----:B------:R1:W-:Y:S04]  /*3c20*/  ATOMS.OR RZ, [UR5+0x18], R0 ;  /* 0x00001800ffff798c */ /* 0x0003e8000b000005 */
[----:B------:R1:W-:Y:S01]  /*3c30*/  STS [UR6+0x240], R4 ;  /* 0x00024004ff007988 */ /* 0x0003e20008000806 */
[----:B------:R-:W-:Y:S05]  /*3c40*/  BRA `(.L_x_74) ;  /* 0x0000000000107947 */ /* 0x000fea0003800000 */
.L_x_73:
[----:B------:R-:W-:Y:S02]  /*3c50*/  MOV R0, 0xffffffff ;  /* 0xffffffff00007802 */ /* 0x000fe40000000f00 */
[----:B------:R-:W-:-:S03]  /*3c60*/  MOV R4, 0x3c90 ;  /* 0x00003c9000047802 */ /* 0x000fc60000000f00 */
[----:B------:R1:W-:Y:S04]  /*3c70*/  STS [UR6+0x240], R0 ;  /* 0x00024000ff007988 */ /* 0x0003e80008000806 */
[----:B-1---5:R-:W-:Y:S05]  /*3c80*/  CALL.REL.NOINC `($__internal_1_$__cuda_sm10x_tcgen05_guardrail_trap_phase_invalid_during_alloc) ;  /* 0x0000007400a47944 */ /* 0x022fea0003c00000 */
.L_x_74:
[----:B------:R-:W-:Y:S05]  /*3c90*/  WARPSYNC.ALL ;  /* 0x0000000000007948 */ /* 0x000fea0003800000 */
[----:B------:R-:W2:Y:S01]  /*3ca0*/  S2UR UR4, SR_CgaCtaId ;  /* 0x00000000000479c3 */ /* 0x000ea20000008800 */
[----:B------:R-:W-:Y:S01]  /*3cb0*/  UMOV UR13, 0x400 ;  /* 0x00000400000d7882 */ /* 0x000fe20000000000 */
[----:B------:R-:W-:-:S06]  /*3cc0*/  NOP ;  /* 0x0000000000007918 */ /* 0x000fcc0000000000 */
[----:B------:R-:W-:Y:S06]  /*3cd0*/  BAR.ARV 0x6, 0xa0 ;  /* 0x0182800000007b1d */ /* 0x000fec0000002000 */
[----:B------:R-:W3:Y:S01]  /*3ce0*/  LDCU UR5, c[0x0][0x38c] ;  /* 0x00007180ff0577ac */ /* 0x000ee20008000800 */
[----:B------:R-:W-:Y:S01]  /*3cf0*/  LOP3.LUT R2, R2, 0xffff, RZ, 0xc0, !PT ;  /* 0x0000ffff02027812 */ /* 0x000fe200078ec0ff */
[----:B------:R-:W-:Y:S01]  /*3d00*/  IMAD.MOV.U32 R11, RZ, RZ, 0x1 ;  /* 0x00000001ff0b7424 */ /* 0x000fe200078e00ff */
[----:B------:R-:W-:Y:S01]  /*3d10*/  CS2R R8, SRZ ;  /* 0x0000000000087805 */ /* 0x000fe2000001ff00 */
[----:B------:R-:W4:Y:S01]  /*3d20*/  LDCU UR8, c[0x0][0x38c] ;  /* 0x00007180ff0877ac */ /* 0x000f220008000800 */
[----:B------:R-:W-:Y:S01]  /*3d30*/  R2UR UR15, R2 ;  /* 0x00000000020f72ca */ /* 0x000fe200000e0000 */
[----:B------:R-:W-:Y:S01]  /*3d40*/  IMAD.MOV.U32 R10, RZ, RZ, RZ ;  /* 0x000000ffff0a7224 */ /* 0x000fe200078e00ff */
[----:B------:R-:W-:Y:S01]  /*3d50*/  UMOV UR18, URZ ;  /* 0x000000ff00127c82 */ /* 0x000fe20008000000 */
[----:B------:R-:W-:Y:S01]  /*3d60*/  UMOV UR10, URZ ;  /* 0x000000ff000a7c82 */ /* 0x000fe20008000000 */
[----:B--2---:R-:W-:Y:S01]  /*3d70*/  ULEA UR13, UR4, UR13, 0x18 ;  /* 0x0000000d040d7291 */ /* 0x004fe2000f8ec0ff */
[----:B------:R-:W-:Y:S01]  /*3d80*/  UMOV UR20, 0x0 ;  /* 0x0000000000147882 */ /* 0x000fe20000000000 */
[----:B------:R-:W-:-:S02]  /*3d90*/  UMOV UR21, 0x4400010 ;  /* 0x0440001000157882 */ /* 0x000fc40000000000 */
[----:B------:R-:W-:Y:S02]  /*3da0*/  UIADD3 UR6, UPT, UPT, UR13, 0x6600, URZ ;  /* 0x000066000d067890 */ /* 0x000fe4000fffe0ff */
[----:B------:R-:W-:Y:S02]  /*3db0*/  UIADD3 UR7, UPT, UPT, UR13, 0x10600, URZ ;  /* 0x000106000d077890 */ /* 0x000fe4000fffe0ff */
[----:B---3--:R-:W-:Y:S01]  /*3dc0*/  UIADD3 UR5, UPT, UPT, UR5, 0x1f, URZ ;  /* 0x0000001f05057890 */ /* 0x008fe2000fffe0ff */
[----:B-1----:R-:W1:Y:S01]  /*3dd0*/  LDS R0, [UR13+0x240] ;  /* 0x0002400dff007984 */ /* 0x002e620008000800 */
[----:B------:R-:W-:Y:S02]  /*3de0*/  USHF.R.U32.HI UR6, URZ, 0x4, UR6 ;  /* 0x00000004ff067899 */ /* 0x000fe40008011606 */
[----:B------:R-:W-:Y:S02]  /*3df0*/  USHF.R.S32.HI UR4, URZ, 0x1f, UR5 ;  /* 0x0000001fff047899 */ /* 0x000fe40008011405 */
[----:B------:R-:W-:-:S02]  /*3e00*/  ULOP3.LUT UR6, UR6, 0x3fff, URZ, 0xc0, !UPT ;  /* 0x00003fff06067892 */ /* 0x000fc4000f8ec0ff */
[----:B------:R-:W-:Y:S02]  /*3e10*/  ULEA.HI UR4, UR4, UR5, URZ, 0x5 ;  /* 0x0000000504047291 */ /* 0x000fe4000f8f28ff */
[----:B------:R-:W-:Y:S02]  /*3e20*/  USHF.R.U32.HI UR5, URZ, 0x4, UR7 ;  /* 0x00000004ff057899 */ /* 0x000fe40008011607 */
[----:B------:R-:W-:Y:S02]  /*3e30*/  USHF.R.S32.HI UR22, URZ, 0x5, UR4 ;  /* 0x00000005ff167899 */ /* 0x000fe40008011404 */
[----:B------:R-:W-:Y:S02]  /*3e40*/  ULOP3.LUT UR5, UR5, 0x3fff, URZ, 0xc0, !UPT ;  /* 0x00003fff05057892 */ /* 0x000fe4000f8ec0ff */
[----:B------:R-:W-:Y:S02]  /*3e50*/  UISETP.LT.AND UP0, UPT, UR22, 0x1, UPT ;  /* 0x000000011600788c */ /* 0x000fe4000bf01270 */
[----:B------:R-:W-:-:S02]  /*3e60*/  ULOP3.LUT UR16, UR6, 0x10000, URZ, 0xfc, !UPT ;  /* 0x0001000006107892 */ /* 0x000fc4000f8efcff */
[----:B------:R-:W-:Y:S02]  /*3e70*/  USEL UR23, UR22, 0x1, !UP0 ;  /* 0x0000000116177887 */ /* 0x000fe4000c000000 */
[----:B------:R-:W-:Y:S02]  /*3e80*/  ULOP3.LUT UR17, UR5, 0x10000, URZ, 0xfc, !UPT ;  /* 0x0001000005117892 */ /* 0x000fe4000f8efcff */
[----:B------:R-:W-:Y:S02]  /*3e90*/  UIADD3 UR23, UPT, UPT, -UR23, URZ, URZ ;  /* 0x000000ff17177290 */ /* 0x000fe4000fffe1ff */
[----:B----4-:R-:W-:Y:S01]  /*3ea0*/  UISETP.GE.AND UP4, UPT, UR8, 0x1, UPT ;  /* 0x000000010800788c */ /* 0x010fe2000bf86270 */
[----:B-1----:R-:W-:-:S15]  /*3eb0*/  R2UR UR24, R0 ;  /* 0x00000000001872ca */ /* 0x002fde00000e0000 */
.L_x_83:
[----:B------:R-:W-:Y:S02]  /*3ec0*/  LEA R0, R10, UR13, 0x3 ;  /* 0x0000000d0a007c11 */ /* 0x000fe4000f8e18ff */
[----:B------:R-:W-:Y:S02]  /*3ed0*/  SHF.L.U32 R5, R9, 0x1f, RZ ;  /* 0x0000001f09057819 */ /* 0x000fe400000006ff */
[----:B------:R-:W-:Y:S01]  /*3ee0*/  PLOP3.LUT P0, PT, PT, PT, UP4, 0x80, 0x8 ;  /* 0x000000000008781c */ /* 0x000fe20003f0f048 */
[----:B------:R-:W-:Y:S01]  /*3ef0*/  VIADD R3, R0, 0x1a0 ;  /* 0x000001a000037836 */ /* 0x000fe20000000000 */
[----:B-1----:R-:W1:Y:S02]  /*3f00*/  SYNCS.PHASECHK.TRANS64.TRYWAIT P1, [R0+URZ+0x190], R5 ;  /* 0x00019005000075a7 */ /* 0x002e6400080211ff */
[----:B-1-3--:R-:W-:Y:S09]  /*3f10*/  @!P1 BRA `(.L_x_77) ;  /* 0x0000006c00049947 */ /* 0x00aff20003800000 */
.L_x_196:
[----:B------:R-:W-:Y:S01]  /*3f20*/  LEA R4, R10, UR13, 0x4 ;  /* 0x0000000d0a047c11 */ /* 0x000fe2000f8e20ff */
[----:B------:R-:W-:Y:S01]  /*3f30*/  @UP4 ULEA UR4, UR10, UR13, 0x3 ;  /* 0x0000000d0a044291 */ /* 0x000fe2000f8e18ff */
[----:B------:R-:W-:Y:S01]  /*3f40*/  PLOP3.LUT P2, PT, PT, PT, PT, 0x80, 0x8 ;  /* 0x000000000008781c */ /* 0x000fe20003f4f070 */
[----:B------:R-:W-:Y:S01]  /*3f50*/  ULEA UR19, UR18, UR13, 0x3 ;  /* 0x0000000d12137291 */ /* 0x000fe2000f8e18ff */
[----:B------:R-:W-:Y:S02]  /*3f60*/  PRMT R3, RZ, 0x654, R3 ;  /* 0x00000654ff037816 */ /* 0x000fe40000000003 */
[----:B-1----:R-:W1:Y:S01]  /*3f70*/  LDS.128 R4, [R4+0x220] ;  /* 0x0002200004047984 */ /* 0x002e620000000c00 */
[----:B------:R-:W-:Y:S02]  /*3f80*/  @P0 SHF.L.U32 R2, R8, 0x1f, RZ ;  /* 0x0000001f08020819 */ /* 0x000fe400000006ff */
[----:B------:R-:W-:Y:S01]  /*3f90*/  SHF.L.U32 R0, R11, 0x1f, RZ ;  /* 0x0000001f0b007819 */ /* 0x000fe200000006ff */
[----:B------:R-:W-:Y:S01]  /*3fa0*/  @!PT LDS RZ, [RZ] ;  /* 0x00000000fffff984 */ /* 0x000fe20000000800 */
[----:B------:R-:W-:Y:S01]  /*3fb0*/  @!PT LDS RZ, [RZ] ;  /* 0x00000000fffff984 */ /* 0x000fe20000000800 */
[----:B------:R-:W-:Y:S01]  /*3fc0*/  @!PT LDS RZ, [RZ] ;  /* 0x00000000fffff984 */ /* 0x000fe20000000800 */
[----:B------:R-:W-:Y:S01]  /*3fd0*/  @!PT LDS RZ, [RZ] ;  /* 0x00000000fffff984 */ /* 0x000fe20000000800 */
[----:B------:R2:W-:Y:S06]  /*3fe0*/  MEMBAR.ALL.CTA ;  /* 0x0000000000007992 */ /* 0x0005ec0000008000 */
[----:B--2---:R-:W2:Y:S02]  /*3ff0*/  FENCE.VIEW.ASYNC.S ;  /* 0x00000000000073c6 */ /* 0x004ea40000000000 */
[----:B--2---:R2:W-:Y:S01]  /*4000*/  SYNCS.ARRIVE.TRANS64.RED.A1T0 RZ, [R3+URZ], RZ ;  /* 0x000000ff03ff79a7 */ /* 0x0045e200081004ff */
[----:B------:R2:W3:Y:S01]  /*4010*/  @P0 SYNCS.PHASECHK.TRANS64.TRYWAIT P2, [UR4], R2 ;  /* 0x00000002ff0005a7 */ /* 0x0004e20008041104 */
[----:B-1----:R-:W-:Y:S01]  /*4020*/  LOP3.LUT P1, RZ, R6, 0x1, RZ, 0xc0, !PT ;  /* 0x0000000106ff7812 */ /* 0x002fe2000782c0ff */
[----:B------:R-:W1:Y:S02]  /*4030*/  SYNCS.PHASECHK.TRANS64.TRYWAIT P0, [UR19+0x1d0], R0 ;  /* 0x0001d000ff0075a7 */ /* 0x000e640008001113 */
[----:B-123--:R-:W-:Y:S10]  /*4040*/  @!P0 BRA `(.L_x_78) ;  /* 0x0000006800cc8947 */ /* 0x00eff40003800000 */
.L_x_198:
[----:B------:R-:W-:Y:S01]  /*4050*/  IADD3 R10, PT, PT, R10, 0x1, RZ ;  /* 0x000000010a0a7810 */ /* 0x000fe20007ffe0ff */
[----:B------:R-:W-:Y:S06]  /*4060*/  BRA.U !UP4, `(.L_x_79) ;  /* 0x000000010ca07547 */ /* 0x000fec000b800000 */
[----:B------:R-:W-:Y:S02]  /*4070*/  ULEA.HI UR4, UR18, UR18, URZ, 0x1 ;  /* 0x0000001212047291 */ /* 0x000fe4000f8f08ff */
[----:B------:R-:W-:Y:S02]  /*4080*/  UPLOP3.LUT UP2, UPT, UPT, UPT, UPT, 0x40, 0x4 ;  /* 0x000000000004789c */ /* 0x000fe40003f4e870 */
[----:B------:R-:W-:Y:S02]  /*4090*/  USHF.L.U32 UR5, UR4, 0x7, URZ ;  /* 0x0000000704057899 */ /* 0x000fe400080006ff */
[----:B------:R-:W-:Y:S02]  /*40a0*/  ULOP3.LUT UR14, UR4, 0xffe, URZ, 0xc0, !UPT ;  /* 0x00000ffe040e7892 */ /* 0x000fe4000f8ec0ff */
[----:B------:R-:W-:Y:S02]  /*40b0*/  ULOP3.LUT UR4, UR5, 0xffffff00, URZ, 0xc0, !UPT ;  /* 0xffffff0005047892 */ /* 0x000fe4000f8ec0ff */
[----:B------:R-:W-:-:S02]  /*40c0*/  UIADD3 UR14, UPT, UPT, -UR14, UR18, URZ ;  /* 0x000000120e0e7290 */ /* 0x000fc4000fffe1ff */
[----:B------:R-:W-:Y:S01]  /*40d0*/  UIADD3 UR4, UPT, UPT, UR24, UR4, URZ ;  /* 0x0000000418047290 */ /* 0x000fe2000fffe0ff */
[----:B------:R-:W-:Y:S01]  /*40e0*/  UMOV UR12, UR23 ;  /* 0x00000017000c7c82 */ /* 0x000fe20008000000 */
[----:B------:R-:W-:Y:S02]  /*40f0*/  UMOV UR11, UR22 ;  /* 0x00000016000b7c82 */ /* 0x000fe40008000000 */
[----:B------:R-:W-:Y:S01]  /*4100*/  ULEA UR14, UR14, UR4, 0x14 ;  /* 0x000000040e0e7291 */ /* 0x000fe2000f8ea0ff */
[----:B------:R-:W-:-:S11]  /*4110*/  UMOV UR5, UR10 ;  /* 0x0000000a00057c82 */ /* 0x000fd60008000000 */
.L_x_82:
[----:B------:R-:W-:Y:S02]  /*4120*/  UIADD3 UR12, UPT, UPT, UR12, 0x1, URZ ;  /* 0x000000010c0c7890 */ /* 0x000fe4000fffe0ff */
[----:B--2---:R-:W-:Y:S02]  /*4130*/  ULEA UR6, UR5, UR13, 0x3 ;  /* 0x0000000d05067291 */ /* 0x004fe4000f8e18ff */
[----:B------:R-:W-:Y:S01]  /*4140*/  UISETP.NE.AND UP3, UPT, UR12, URZ, UPT ;  /* 0x000000ff0c00728c */ /* 0x000fe2000bf65270 */
[----:B---3--:R-:W-:Y:S10]  /*4150*/  @P2 BRA `(.L_x_80) ;  /* 0x00000000000c2947 */ /* 0x008ff40003800000 */
[----:B-1----:R-:W-:Y:S04]  /*4160*/  SHF.L.U32 R3, R8, 0x1f, RZ ;  /* 0x0000001f08037819 */ /* 0x002fe800000006ff */
[----:B------:R-:W1:Y:S02]  /*4170*/  SYNCS.PHASECHK.TRANS64.TRYWAIT P0, [UR6], R3 ;  /* 0x00000003ff0075a7 */ /* 0x000e640008001106 */
[----:B-1----:R-:W-:Y:S05]  /*4180*/  @!P0 BRA `(.L_x_81) ;  /* 0x0000006800948947 */ /* 0x002fea0003800000 */
.L_x_80:
[----:B------:R-:W-:Y:S01]  /*4190*/  UISETP.NE.AND UP0, UPT, UR11, 0x1, UPT ;  /* 0x000000010b00788c */ /* 0x000fe2000bf05270 */
[----:B------:R-:W-:Y:S01]  /*41a0*/  PLOP3.LUT P2, PT, PT, PT, PT, 0x80, 0x8 ;  /* 0x000000000008781c */ /* 0x000fe20003f4f070 */
[----:B------:R-:W-:Y:S02]  /*41b0*/  UIADD3 UR4, UPT, UPT, UR5, 0x1, URZ ;  /* 0x0000000105047890 */ /* 0x000fe4000fffe0ff */
[----:B------:R-:W-:Y:S02]  /*41c0*/  ULEA UR8, UR5, UR17, 0x9 ;  /* 0x0000001105087291 */ /* 0x000fe4000f8e48ff */
[----:B------:R-:W-:Y:S01]  /*41d0*/  UISETP.NE.AND UP1, UPT, UR4, 0x14, UPT ;  /* 0x000000140400788c */ /* 0x000fe2000bf25270 */
[----:B------:R-:W-:Y:S01]  /*41e0*/  PLOP3.LUT P0, PT, PT, PT, UP0, 0x80, 0x8 ;  /* 0x000000000008781c */ /* 0x000fe20003f0f008 */
[----:B------:R-:W-:Y:S02]  /*41f0*/  UIADD3 UR11, UPT, UPT, UR11, -0x1, URZ ;  /* 0xffffffff0b0b7890 */ /* 0x000fe4000fffe0ff */
[----:B------:R-:W-:Y:S02]  /*4200*/  USEL UR7, URZ, 0x1, UP1 ;  /* 0x00000001ff077887 */ /* 0x000fe40008800000 */
[----:B------:R-:W-:Y:S01]  /*4210*/  USEL UR10, UR4, URZ, UP1 ;  /* 0x000000ff040a7287 */ /* 0x000fe20008800000 */
[----:B------:R-:W-:Y:S03]  /*4220*/  UMOV UR9, 0xc0004010 ;  /* 0xc000401000097882 */ /* 0x000fe60000000000 */
[----:B------:R-:W-:Y:S01]  /*4230*/  @UP0 ULEA UR4, UR10, UR13, 0x3 ;  /* 0x0000000d0a040291 */ /* 0x000fe2000f8e18ff */
[----:B------:R-:W-:Y:S01]  /*4240*/  LOP3.LUT R8, R8, UR7, RZ, 0x3c, !PT ;  /* 0x0000000708087c12 */ /* 0x000fe2000f8e3cff */
[----:B------:R-:W-:Y:S03]  /*4250*/  UMOV UR7, 0xc0004010 ;  /* 0xc000401000077882 */ /* 0x000fe60000000000 */
[----:B-1----:R-:W-:Y:S04]  /*4260*/  @P0 SHF.L.U32 R0, R8, 0x1f, RZ ;  /* 0x0000001f08000819 */ /* 0x002fe800000006ff */
[----:B------:R2:W3:Y:S01]  /*4270*/  @P0 SYNCS.PHASECHK.TRANS64.TRYWAIT P2, [UR4], R0 ;  /* 0x00000000ff0005a7 */ /* 0x0004e20008041104 */
[----:B------:R-:W-:Y:S02]  /*4280*/  UIADD3 UR4, UPT, UPT, UR6, 0xa0, URZ ;  /* 0x000000a006047890 */ /* 0x000fe4000fffe0ff */
[----:B------:R-:W-:Y:S03]  /*4290*/  ULEA UR6, UR5, UR16, 0x7 ;  /* 0x0000001005067291 */ /* 0x000fe6000f8e38ff */
[----:B------:R-:W-:Y:S06]  /*42a0*/  UMOV UR5, UR10 ;  /* 0x0000000a00057c82 */ /* 0x000fec0008000000 */
[----:B------:R2:W-:Y:S01]  /*42b0*/  UTCQMMA gdesc[UR6], gdesc[UR8], tmem[UR14], tmem[UR20], idesc[UR21], UP2 ;  /* 0x00ff1408060075ea */ /* 0x0005e2000900030e */
[----:B------:R-:W-:Y:S01]  /*42c0*/  UPLOP3.LUT UP2, UPT, UPT, UPT, UPT, 0x80, 0x8 ;  /* 0x000000000008789c */ /* 0x000fe20003f4f070 */
[----:B------:R2:W-:Y:S01]  /*42d0*/  UTCBAR.MULTICAST [UR4], URZ, UR15 ;  /* 0x000000ff040073e9 */ /* 0x0005e2000800080f */
[----:B------:R-:W-:Y:S09]  /*42e0*/  BRA.U UP3, `(.L_x_82) ;  /* 0xfffffffd038c7547 */ /* 0x000ff2000b83ffff */
.L_x_79:
[----:B--2---:R-:W-:Y:S01]  /*42f0*/  UIADD3 UR4, UPT, UPT, UR18, 0x1, URZ ;  /* 0x0000000112047890 */ /* 0x004fe2000fffe0ff */
[C---:B------:R-:W-:Y:S01]  /*4300*/  ISETP.NE.AND P0, PT, R10.reuse, 0x2, PT ;  /* 0x000000020a00780c */ /* 0x040fe20003f05270 */
[----:B------:R-:W-:Y:S02]  /*4310*/  UIADD3 UR5, UPT, UPT, UR19, 0x1b0, URZ ;  /* 0x000001b013057890 */ /* 0x000fe4000fffe0ff */
[----:B------:R-:W-:Y:S01]  /*4320*/  UISETP.NE.AND UP0, UPT, UR4, 0x4, UPT ;  /* 0x000000040400788c */ /* 0x000fe2000bf05270 */
[----:B-1----:R-:W-:Y:S02]  /*4330*/  SEL R0, RZ, 0x1, P0 ;  /* 0x00000001ff007807 */ /* 0x002fe40000000000 */
[----:B------:R-:W-:Y:S01]  /*4340*/  SEL R10, R10, RZ, P0 ;  /* 0x000000ff0a0a7207 */ /* 0x000fe20000000000 */
[----:B------:R-:W-:Y:S01]  /*4350*/  USEL UR6, URZ, 0x1, UP0 ;  /* 0x00000001ff067887 */ /* 0x000fe20008000000 */
[----:B------:R-:W-:Y:S01]  /*4360*/  LOP3.LUT R9, R9, R0, RZ, 0x3c, !PT ;  /* 0x0000000009097212 */ /* 0x000fe200078e3cff */
[----:B------:R-:W-:Y:S01]  /*4370*/  USEL UR18, UR4, URZ, UP0 ;  /* 0x000000ff04127287 */ /* 0x000fe20008000000 */
[----:B------:R1:W-:Y:S03]  /*4380*/  UTCBAR [UR5], URZ ;  /* 0x000000ff050073e9 */ /* 0x0003e600080000ff */
[----:B------:R-:W-:Y:S01]  /*4390*/  LOP3.LUT R11, R11, UR6, RZ, 0x3c, !PT ;  /* 0x000000060b0b7c12 */ /* 0x000fe2000f8e3cff */
[----:B------:R-:W-:Y:S07]  /*43a0*/  @P1 BRA `(.L_x_83) ;  /* 0xfffffff800c41947 */ /* 0x000fee000383ffff */
[----:B------:R-:W2:Y:S01]  /*43b0*/  S2UR UR8, SR_CgaCtaId ;  /* 0x00000000000879c3 */ /* 0x000ea20000008800 */
[----:B------:R-:W-:Y:S01]  /*43c0*/  ELECT P0, URZ, PT ;  /* 0x0000000000ff782f */ /* 0x000fe20003800000 */
[----:B------:R-:W-:Y:S01]  /*43d0*/  IMAD.MOV.U32 R0, RZ, RZ, 0x1 ;  /* 0x00000001ff007424 */ /* 0x000fe200078e00ff */
[----:B------:R-:W-:Y:S01]  /*43e0*/  UIADD3 UR13, UPT, UPT, UR13, 0x1d0, URZ ;  /* 0x000001d00d0d7890 */ /* 0x000fe2000fffe0ff */
[----:B------:R-:W-:Y:S01]  /*43f0*/  SHF.L.U32 R3, R11, 0x1f, RZ ;  /* 0x0000001f0b037819 */ /* 0x000fe200000006ff */
[----:B------:R-:W-:-:S03]  /*4400*/  UMOV UR4, 0x40 ;  /* 0x0000004000047882 */ /* 0x000fc60000000000 */
[----:B------:R-:W-:Y:S01]  /*4410*/  UVIRTCOUNT.DEALLOC.SMPOOL 0x80 ;  /* 0x000000800000784c */ /* 0x000fe20000000000 */
[----:B--2---:R-:W-:Y:S02]  /*4420*/  ULEA UR8, UR8, UR4, 0x18 ;  /* 0x0000000408087291 */ /* 0x004fe4000f8ec0ff */
[----:B------:R-:W-:-:S07]  /*4430*/  ULEA UR4, UR18, UR13, 0x3 ;  /* 0x0000000d12047291 */ /* 0x000fce000f8e18ff */
[----:B------:R2:W-:Y:S02]  /*4440*/  @P0 STS.U8 [UR8+0x1c], R0 ;  /* 0x00001c00ff000988 */ /* 0x0005e40008000008 */
[----:B------:R-:W4:Y:S02]  /*4450*/  SYNCS.PHASECHK.TRANS64.TRYWAIT P0, [UR4], R3 ;  /* 0x00000003ff0075a7 */ /* 0x000f240008001104 */
[----:B--2-4-:R-:W-:Y:S05]  /*4460*/  @!P0 BRA `(.L_x_84) ;  /* 0x0000006400f48947 */ /* 0x014fea0003800000 */
.L_x_201:
[----:B------:R-:W-:-:S04]  /*4470*/  UIADD3 UR4, UPT, UPT, UR18, 0x1, URZ ;  /* 0x0000000112047890 */ /* 0x000fc8000fffe0ff */
[----:B------:R-:W-:-:S04]  /*4480*/  UISETP.NE.AND UP0, UPT, UR4, 0x4, UPT ;  /* 0x000000040400788c */ /* 0x000fc8000bf05270 */
[----:B------:R-:W-:Y:S02]  /*4490*/  USEL UR6, URZ, 0x1, UP0 ;  /* 0x00000001ff067887 */ /* 0x000fe40008000000 */
[----:B------:R-:W-:-:S04]  /*44a0*/  USEL UR4, UR4, URZ, UP0 ;  /* 0x000000ff04047287 */ /* 0x000fc80008000000 */
[----:B-1----:R-:W-:Y:S01]  /*44b0*/  ULEA UR5, UR4, UR13, 0x3 ;  /* 0x0000000d04057291 */ /* 0x002fe2000f8e18ff */
[----:B------:R-:W-:-:S04]  /*44c0*/  LOP3.LUT R2, R11, UR6, RZ, 0x3c, !PT ;  /* 0x000000060b027c12 */ /* 0x000fc8000f8e3cff */
[----:B--2---:R-:W-:-:S04]  /*44d0*/  SHF.L.U32 R3, R2, 0x1f, RZ ;  /* 0x0000001f02037819 */ /* 0x004fc800000006ff */
[----:B------:R-:W1:Y:S02]  /*44e0*/  SYNCS.PHASECHK.TRANS64.TRYWAIT P0, [UR5], R3 ;  /* 0x00000003ff0075a7 */ /* 0x000e640008001105 */
[----:B-1----:R-:W-:Y:S05]  /*44f0*/  @!P0 BRA `(.L_x_85) ;  /* 0x0000006400e88947 */ /* 0x002fea0003800000 */
.L_x_203:
        /* <DEDUP_REMOVED lines=9> */
.L_x_205:
[----:B------:R-:W-:-:S04]  /*4590*/  UIADD3 UR4, UPT, UPT, UR4, 0x1, URZ ;  /* 0x0000000104047890 */ /* 0x000fc8000fffe0ff */
[----:B------:R-:W-:-:S04]  /*45a0*/  UISETP.NE.AND UP0, UPT, UR4, 0x4, UPT ;  /* 0x000000040400788c */ /* 0x000fc8000bf05270 */
[----:B------:R-:W-:Y:S02]  /*45b0*/  USEL UR5, URZ, 0x1, UP0 ;  /* 0x00000001ff057887 */ /* 0x000fe40008000000 */
[----:B------:R-:W-:-:S04]  /*45c0*/  USEL UR4, UR4, URZ, UP0 ;  /* 0x000000ff04047287 */ /* 0x000fc80008000000 */
[----:B------:R-:W-:Y:S01]  /*45d0*/  ULEA UR4, UR4, UR13, 0x3 ;  /* 0x0000000d04047291 */ /* 0x000fe2000f8e18ff */
[----:B-1----:R-:W-:-:S04]  /*45e0*/  LOP3.LUT R3, R2, UR5, RZ, 0x3c, !PT ;  /* 0x0000000502037c12 */ /* 0x002fc8000f8e3cff */
[----:B------:R-:W-:-:S04]  /*45f0*/  SHF.L.U32 R3, R3, 0x1f, RZ ;  /* 0x0000001f03037819 */ /* 0x000fc800000006ff */
[----:B------:R-:W1:Y:S02]  /*4600*/  SYNCS.PHASECHK.TRANS64.TRYWAIT P0, [UR4], R3 ;  /* 0x00000003ff0075a7 */ /* 0x000e640008001104 */
[----:B-1----:R-:W-:Y:S05]  /*4610*/  @!P0 BRA `(.L_x_87) ;  /* 0x0000006400d08947 */ /* 0x002fea0003800000 */
.L_x_207:
[----:B------:R-:W-:Y:S01]  /*4620*/  NOP ;  /* 0x0000000000007918 */ /* 0x000fe20000000000 */
[----:B-1----:R-:W1:Y:S01]  /*4630*/  LDS R0, [UR8+0x14] ;  /* 0x00001408ff007984 */ /* 0x002e620008000800 */
[----:B------:R-:W-:Y:S01]  /*4640*/  ULOP3.LUT UR4, UR24, 0xffff, URZ, 0xc0, !UPT ;  /* 0x0000ffff18047892 */ /* 0x000fe2000f8ec0ff */
[----:B------:R-:W-:Y:S01]  /*4650*/  UMOV UR5, 0xffff ;  /* 0x0000ffff00057882 */ /* 0x000fe20000000000 */
[----:B------:R-:W-:Y:S02]  /*4660*/  UMOV UR6, 0x1 ;  /* 0x0000000100067882 */ /* 0x000fe40000000000 */
[----:B------:R-:W-:-:S04]  /*4670*/  USHF.R.U32.HI UR4, URZ, 0x5, UR4 ;  /* 0x00000005ff047899 */ /* 0x000fc80008011604 */
[----:B------:R-:W-:Y:S02]  /*4680*/  USHF.L.U32 UR5, UR5, UR4, URZ ;  /* 0x0000000405057299 */ /* 0x000fe400080006ff */
[----:B------:R-:W-:-:S04]  /*4690*/  USHF.L.U32 UR4, UR6, UR4, URZ ;  /* 0x0000000406047299 */ /* 0x000fc800080006ff */
[----:B-1----:R-:W-:-:S04]  /*46a0*/  LOP3.LUT R0, R0, UR5, RZ, 0xc0, !PT ;  /* 0x0000000500007c12 */ /* 0x002fc8000f8ec0ff */
[----:B------:R-:W-:-:S13]  /*46b0*/  ISETP.NE.AND P0, PT, R0, UR5, PT ;  /* 0x0000000500007c0c */ /* 0x000fda000bf05270 */
[----:B------:R-:W-:Y:S05]  /*46c0*/  @P0 BRA `(.L_x_88) ;  /* 0x0000000000580947 */ /* 0x000fea0003800000 */
[----:B------:R-:W1:Y:S02]  /*46d0*/  LDS R0, [UR8+0x18] ;  /* 0x00001808ff007984 */ /* 0x000e640008000800 */
[----:B-1----:R-:W-:-:S04]  /*46e0*/  LOP3.LUT R0, R0, UR4, RZ, 0xc0, !PT ;  /* 0x0000000400007c12 */ /* 0x002fc8000f8ec0ff */
[----:B------:R-:W-:-:S13]  /*46f0*/  ISETP.NE.AND P0, PT, R0, UR4, PT ;  /* 0x0000000400007c0c */ /* 0x000fda000bf05270 */
[----:B------:R-:W-:Y:S05]  /*4700*/  @P0 BRA `(.L_x_89) ;  /* 0x00000000003c0947 */ /* 0x000fea0003800000 */
[----:B------:R-:W1:Y:S01]  /*4710*/  S2R R2, SR_LANEID ;  /* 0x0000000000027919 */ /* 0x000e620000000000 */
[----:B------:R-:W-:Y:S01]  /*4720*/  ULOP3.LUT UR5, URZ, UR5, URZ, 0x33, !UPT ;  /* 0x00000005ff057292 */ /* 0x000fe2000f8e33ff */
[----:B------:R-:W-:Y:S01]  /*4730*/  LOP3.LUT R4, RZ, UR4, RZ, 0x33, !PT ;  /* 0x00000004ff047c12 */ /* 0x000fe2000f8e33ff */
[----:B------:R-:W-:Y:S02]  /*4740*/  VOTEU.ANY UR4, UPT, PT ;  /* 0x0000000000047886 */ /* 0x000fe400038e0100 */
[----:B------:R-:W-:Y:S01]  /*4750*/  UFLO.U32 UR4, UR4 ;  /* 0x00000004000472bd */ /* 0x000fe200080e0000 */
[----:B------:R-:W2:Y:S01]  /*4760*/  REDUX UR6, R4 ;  /* 0x00000000040673c4 */ /* 0x000ea20000000000 */
[----:B------:R-:W-:-:S06]  /*4770*/  IMAD.U32 R0, RZ, RZ, UR5 ;  /* 0x00000005ff007e24 */ /* 0x000fcc000f8e00ff */
[----:B------:R4:W-:Y:S01]  /*4780*/  UTCATOMSWS.AND URZ, UR5 ;  /* 0x0000000500ff79e3 */ /* 0x0009e20008000000 */
[----:B------:R-:W3:Y:S01]  /*4790*/  REDUX UR7, R0 ;  /* 0x00000000000773c4 */ /* 0x000ee20000000000 */
[----:B-1----:R-:W-:Y:S01]  /*47a0*/  ISETP.EQ.U32.AND P0, PT, R2, UR4, PT ;  /* 0x0000000402007c0c */ /* 0x002fe2000bf02070 */
[----:B--2---:R-:W-:Y:S01]  /*47b0*/  IMAD.U32 R2, RZ, RZ, UR6 ;  /* 0x00000006ff027e24 */ /* 0x004fe2000f8e00ff */
[----:B---3--:R-:W-:-:S11]  /*47c0*/  MOV R3, UR7 ;  /* 0x0000000700037c02 */ /* 0x008fd60008000f00 */
[----:B------:R4:W-:Y:S04]  /*47d0*/  @P0 ATOMS.AND RZ, [UR8+0x14], R3 ;  /* 0x00001403ffff098c */ /* 0x0009e8000a800008 */
[----:B------:R4:W-:Y:S01]  /*47e0*/  @P0 ATOMS.AND RZ, [UR8+0x18], R2 ;  /* 0x00001802ffff098c */ /* 0x0009e2000a800008 */
[----:B------:R-:W-:Y:S05]  /*47f0*/  BRA `(.L_x_90) ;  /* 0x0000000000147947 */ /* 0x000fea0003800000 */
.L_x_89:
[----:B------:R-:W-:Y:S02]  /*4800*/  MOV R2, 0x4820 ;  /* 0x0000482000027802 */ /* 0x000fe40000000f00 */
[----:B---3-5:R-:W-:Y:S05]  /*4810*/  CALL.REL.NOINC `($__internal_0_$__cuda_sm10x_tcgen05_guardrail_trap_col_being_dealloced_not_returned_by_alloc) ;  /* 0x0000006800b47944 */ /* 0x028fea0003c00000 */
[----:B------:R-:W-:Y:S05]  /*4820*/  BRA `(.L_x_90) ;  /* 0x0000000000087947 */ /* 0x000fea0003800000 */
.L_x_88:
[----:B------:R-:W-:Y:S02]  /*4830*/  MOV R2, 0x4850 ;  /* 0x0000485000027802 */ /* 0x000fe40000000f00 */
[----:B---3-5:R-:W-:Y:S05]  /*4840*/  CALL.REL.NOINC `($__internal_2_$__cuda_sm10x_tcgen05_guardrail_trap_unallocated_columns_being_dealloced) ;  /* 0x0000006800c07944 */ /* 0x028fea0003c00000 */
.L_x_90:
[----:B------:R-:W-:Y:S01]  /*4850*/  NOP ;  /* 0x0000000000007918 */ /* 0x000fe20000000000 */
[----:B----4-:R-:W-:Y:S05]  /*4860*/  EXIT ;  /* 0x000000000000794d */ /* 0x010fea0003800000 */
.L_x_72:
[----:B------:R-:W-:-:S09]  /*4870*/  UISETP.NE.OR UP0, UPT, UR17, 0x3, !UP3 ;  /* 0x000000031100788c */ /* 0x000fd2000df05670 */
[----:B------:R-:W-:Y:S05]  /*4880*/  BRA.U UP0, `(.L_x_91) ;  /* 0x0000001100587547 */ /* 0x000fea000b800000 */
[----:B------:R-:W1:Y:S01]  /*4890*/  S2UR UR10, SR_CgaCtaId ;  /* 0x00000000000a79c3 */ /* 0x000e620000008800 */
[----:B------:R-:W2:Y:S01]  /*48a0*/  LDCU UR31, c[0x0][0x370] ;  /* 0x00006e00ff1f77ac */ /* 0x000ea20008000800 */
[----:B------:R-:W-:Y:S02]  /*48b0*/  HFMA2 R13, -RZ, RZ, 0, 0 ;  /* 0x00000000ff0d7431 */ /* 0x000fe400000001ff */
[----:B------:R-:W-:Y:S01]  /*48c0*/  IMAD.MOV.U32 R15, RZ, RZ, 0x1 ;  /* 0x00000001ff0f7424 */ /* 0x000fe200078e00ff */
[----:B------:R-:W-:Y:S01]  /*48d0*/  MOV R7, 0x1000 ;  /* 0x0000100000077802 */ /* 0x000fe20000000f00 */
[----:B------:R-:W2:Y:S01]  /*48e0*/  LDCU.128 UR44, c[0x0][0xb10] ;  /* 0x00016200ff2c77ac */ /* 0x000ea20008000c00 */
[----:B------:R-:W-:Y:S01]  /*48f0*/  IMAD.MOV.U32 R14, RZ, RZ, RZ ;  /* 0x000000ffff0e7224 */ /* 0x000fe200078e00ff */
[----:B------:R-:W3:Y:S01]  /*4900*/  LDC.64 R16, c[0x0][0x348] ;  /* 0x0000d200ff107b82 */ /* 0x000ee20000000a00 */
[----:B------:R-:W4:Y:S01]  /*4910*/  LDCU UR30, c[0x0][0x374] ;  /* 0x00006e80ff1e77ac */ /* 0x000f220008000800 */
[----:B------:R-:W1:Y:S06]  /*4920*/  LDCU UR15, c[0x0][0xb0c] ;  /* 0x00016180ff0f77ac */ /* 0x000e6c0008000800 */
[----:B------:R-:W3:Y:S01]  /*4930*/  LDC.64 R2, c[0x0][0x888] ;  /* 0x00022200ff027b82 */ /* 0x000ee20000000a00 */
[----:B------:R-:W3:Y:S01]  /*4940*/  LDCU UR49, c[0x0][0xb20] ;  /* 0x00016400ff3177ac */ /* 0x000ee20008000800 */
[----:B------:R-:W3:Y:S06]  /*4950*/  LDCU UR4, c[0x0][0xb30] ;  /* 0x00016600ff0477ac */ /* 0x000eec0008000800 */
[----:B------:R-:W3:Y:S01]  /*4960*/  LDC.64 R4, c[0x0][0x890] ;  /* 0x00022400ff047b82 */ /* 0x000ee20000000a00 */
[----:B------:R-:W-:Y:S01]  /*4970*/  UMOV UR21, 0x400 ;  /* 0x0000040000157882 */ /* 0x000fe20000000000 */
[----:B--2---:R-:W-:-:S02]  /*4980*/  UIMAD.WIDE.U32 UR6, UR31, UR44, URZ ;  /* 0x0000002c1f0672a5 */ /* 0x004fc4000f8e00ff */
[----:B----4-:R-:W-:Y:S02]  /*4990*/  UIMAD.WIDE.U32 UR8, UR30, UR47, URZ ;  /* 0x0000002f1e0872a5 */ /* 0x010fe4000f8e00ff */
[----:B-1----:R-:W-:Y:S02]  /*49a0*/  ULEA UR21, UR10, UR21, 0x18 ;  /* 0x000000150a157291 */ /* 0x002fe4000f8ec0ff */
[----:B------:R-:W-:Y:S02]  /*49b0*/  UPLOP3.LUT UP3, UPT, UPT, UPT, UPT, 0x40, 0x4 ;  /* 0x000000000004789c */ /* 0x000fe40003f6e870 */
[----:B------:R-:W-:Y:S02]  /*49c0*/  UIADD3 UR37, UPT, UPT, UR21, 0x158, URZ ;  /* 0x0000015815257890 */ /* 0x000fe4000fffe0ff */
[----:B------:R-:W-:Y:S02]  /*49d0*/  UIADD3 UR33, UPT, UPT, UR21, 0x140, URZ ;  /* 0x0000014015217890 */ /* 0x000fe4000fffe0ff */
[----:B------:R-:W-:-:S02]  /*49e0*/  UIADD3 UR25, UPT, UPT, UR21, 0x148, URZ ;  /* 0x0000014815197890 */ /* 0x000fc4000fffe0ff */
[----:B------:R-:W-:Y:S01]  /*49f0*/  UIADD3 UR17, UPT, UPT, UR21, 0x150, URZ ;  /* 0x0000015015117890 */ /* 0x000fe2000fffe0ff */
[----:B------:R-:W-:Y:S01]  /*4a00*/  UMOV UR6, UR7 ;  /* 0x0000000700067c82 */ /* 0x000fe20008000000 */
[----:B------:R-:W-:Y:S01]  /*4a10*/  UMOV UR41, UR9 ;  /* 0x0000000900297c82 */ /* 0x000fe20008000000 */
[----:B------:R-:W-:Y:S02]  /*4a20*/  UISETP.GE.AND UP0, UPT, UR42, 0x1, UPT ;  /* 0x000000012a00788c */ /* 0x000fe4000bf06270 */
[----:B------:R-:W-:Y:S01]  /*4a30*/  UISETP.NE.AND UP4, UPT, UR42, 0x1, UPT ;  /* 0x000000012a00788c */ /* 0x000fe2000bf85270 */
[----:B------:R-:W1:Y:S01]  /*4a40*/  LDCU.64 UR22, c[0x0][0xb28] ;  /* 0x00016500ff1677ac */ /* 0x000e620008000a00 */
[----:B------:R-:W-:Y:S02]  /*4a50*/  UISETP.NE.AND UP6, UPT, UR15, 0x1, UPT ;  /* 0x000000010f00788c */ /* 0x000fe4000bfc5270 */
[----:B------:R-:W-:Y:S02]  /*4a60*/  UISETP.NE.AND UP5, UPT, UR46, 0x1, UPT ;  /* 0x000000012e00788c */ /* 0x000fe4000bfa5270 */
[----:B------:R-:W-:-:S02]  /*4a70*/  UPRMT UR37, UR10, 0x654, UR37 ;  /* 0x000006540a257896 */ /* 0x000fc40008000025 */
[----:B------:R-:W-:Y:S02]  /*4a80*/  USHF.R.U32.HI UR43, URZ, UR45, UR6 ;  /* 0x0000002dff2b7299 */ /* 0x000fe40008011606 */
[----:B------:R-:W-:Y:S02]  /*4a90*/  UPRMT UR40, UR10, 0x654, UR33 ;  /* 0x000006540a287896 */ /* 0x000fe40008000021 */
[----:B------:R-:W-:Y:S02]  /*4aa0*/  UPRMT UR39, UR10, 0x654, UR25 ;  /* 0x000006540a277896 */ /* 0x000fe40008000019 */
[----:B------:R-:W-:Y:S02]  /*4ab0*/  UPRMT UR38, UR10, 0x654, UR17 ;  /* 0x000006540a267896 */ /* 0x000fe40008000011 */
[----:B---3--:R-:W-:Y:S02]  /*4ac0*/  USHF.R.U32.HI UR41, URZ, UR49, UR41 ;  /* 0x00000031ff297299 */ /* 0x008fe40008011629 */
[----:B------:R-:W-:-:S11]  /*4ad0*/  UISETP.NE.AND UP2, UPT, UR4, 0x1, UPT ;  /* 0x000000010400788c */ /* 0x000fd6000bf45270 */
.L_x_102:
[C---:B------:R-:W-:Y:S02]  /*4ae0*/  LEA R12, R14.reuse, UR21, 0x3 ;  /* 0x000000150e0c7c11 */ /* 0x040fe4000f8e18ff */
[----:B------:R-:W-:Y:S02]  /*4af0*/  SHF.L.U32 R9, R13, 0x1f, RZ ;  /* 0x0000001f0d097819 */ /* 0x000fe400000006ff */
[----:B------:R-:W-:Y:S02]  /*4b00*/  LEA R10, R14, UR21, 0x4 ;  /* 0x000000150e0a7c11 */ /* 0x000fe4000f8e20ff */
[----:B--2---:R-:W2:Y:S02]  /*4b10*/  SYNCS.PHASECHK.TRANS64.TRYWAIT P0, [R12+URZ+0x190], R9 ;  /* 0x000190090c0075a7 */ /* 0x004ea400080011ff */
[----:B--2---:R-:W-:Y:S05]  /*4b20*/  @!P0 BRA `(.L_x_92) ;  /* 0x0000006000a48947 */ /* 0x004fea0003800000 */
.L_x_208:
[----:B--2---:R-:W2:Y:S01]  /*4b30*/  LDS.128 R8, [R10+0x220] ;  /* 0x000220000a087984 */ /* 0x004ea20000000c00 */
[----:B------:R-:W-:Y:S01]  /*4b40*/  UISETP.GE.AND UP0, UPT, UR42, 0x1, UPT ;  /* 0x000000012a00788c */ /* 0x000fe2000bf06270 */
[----:B------:R-:W-:Y:S01]  /*4b50*/  @!PT LDS RZ, [RZ] ;  /* 0x00000000fffff984 */ /* 0x000fe20000000800 */
[----:B------:R-:W-:Y:S01]  /*4b60*/  @!PT LDS RZ, [RZ] ;  /* 0x00000000fffff984 */ /* 0x000fe20000000800 */
[----:B------:R-:W-:Y:S01]  /*4b70*/  @!PT LDS RZ, [RZ] ;  /* 0x00000000fffff984 */ /* 0x000fe20000000800 */
[----:B------:R-:W-:Y:S01]  /*4b80*/  @!PT LDS RZ, [RZ] ;  /* 0x00000000fffff984 */ /* 0x000fe20000000800 */
[----:B------:R3:W-:Y:S06]  /*4b90*/  MEMBAR.ALL.CTA ;  /* 0x0000000000007992 */ /* 0x0007ec0000008000 */
[----:B---3--:R-:W3:Y:S01]  /*4ba0*/  FENCE.VIEW.ASYNC.S ;  /* 0x00000000000073c6 */ /* 0x008ee20000000000 */
[----:B--2---:R-:W-:Y:S11]  /*4bb0*/  LOP3.LUT P0, RZ, R10, 0x1, RZ, 0xc0, !PT ;  /* 0x000000010aff7812 */ /* 0x004ff6000780c0ff */
[----:B------:R-:W-:Y:S02]  /*4bc0*/  @!UPT UIADD3 URZ, UPT, UPT, URZ, URZ, URZ ;  /* 0x000000fffffff290 */ /* 0x000fe4000fffe0ff */
[----:B---3--:R-:W-:Y:S01]  /*4bd0*/  VOTEU.ANY UP1, P0 ;  /* 0x0000000000ff7886 */ /* 0x008fe20000020100 */
[----:B------:R-:W-:Y:S11]  /*4be0*/  PLOP3.LUT P0, PT, PT, PT, UP1, 0x80, 0x8 ;  /* 0x000000000008781c */ /* 0x000ff60003f0f018 */
[----:B------:R-:W-:Y:S02]  /*4bf0*/  @!UPT UIADD3 URZ, UPT, UPT, URZ, URZ, URZ ;  /* 0x000000fffffff290 */ /* 0x000fe4000fffe0ff */
[----:B------:R-:W-:Y:S02]  /*4c00*/  @P0 SHF.R.U32.HI R0, RZ, 0x10, R9 ;  /* 0x00000010ff000819 */ /* 0x000fe40000011609 */
[----:B------:R-:W-:Y:S02]  /*4c10*/  @P0 MOV R6, R8 ;  /* 0x0000000800060202 */ /* 0x000fe40000000f00 */
[----:B------:R-:W-:Y:S01]  /*4c20*/  @P0 R2UR UR4, R0 ;  /* 0x00000000000402ca */ /* 0x000fe200000e0000 */
[----:B------:R-:W-:Y:S01]  /*4c30*/  VIADD R0, R12, 0x1a0 ;  /* 0x000001a00c007836 */ /* 0x000fe20000000000 */
[----:B------:R-:W-:Y:S02]  /*4c40*/  @P0 LOP3.LUT R8, R9, 0xffff, RZ, 0xc0, !PT ;  /* 0x0000ffff09080812 */ /* 0x000fe400078ec0ff */
[----:B------:R-:W-:Y:S02]  /*4c50*/  @P0 R2UR UR6, R6 ;  /* 0x00000000060602ca */ /* 0x000fe400000e0000 */
[----:B------:R-:W-:Y:S02]  /*4c60*/  PRMT R0, RZ, 0x654, R0 ;  /* 0x00000654ff007816 */ /* 0x000fe40000000000 */
[----:B------:R-:W-:Y:S02]  /*4c70*/  @P0 R2UR UR5, R8 ;  /* 0x00000000080502ca */ /* 0x000fe400000e0000 */
[----:B------:R2:W-:Y:S03]  /*4c80*/  SYNCS.ARRIVE.TRANS64.RED.A1T0 RZ, [R0+URZ], RZ ;  /* 0x000000ff00ff79a7 */ /* 0x0005e600081004ff */
[----:B------:R-:W-:Y:S04]  /*4c90*/  @UP1 UMOV UR29, UR4 ;  /* 0x00000004001d1c82 */ /* 0x000fe80008000000 */
[----:B------:R-:W-:Y:S04]  /*4ca0*/  @UP1 UMOV UR14, UR6 ;  /* 0x00000006000e1c82 */ /* 0x000fe80008000000 */
[----:B------:R-:W-:Y:S01]  /*4cb0*/  @UP1 UMOV UR13, UR5 ;  /* 0x00000005000d1c82 */ /* 0x000fe20008000000 */
[----:B------:R-:W-:Y:S05]  /*4cc0*/  BRA.U !UP0, `(.L_x_93) ;  /* 0x0000000108a47547 */ /* 0x000fea000b800000 */
[----:B------:R-:W-:Y:S02]  /*4cd0*/  UIMAD.WIDE.U32 UR18, UR13, UR47, URZ ;  /* 0x0000002f0d1272a5 */ /* 0x000fe4000f8e00ff */
[----:B------:R-:W-:Y:S02]  /*4ce0*/  UIMAD.WIDE.U32 UR26, UR14, UR44, URZ ;  /* 0x0000002c0e1a72a5 */ /* 0x000fe4000f8e00ff */
[----:B------:R-:W-:Y:S02]  /*4cf0*/  USEL UR4, UR30, UR41, !UP5 ;  /* 0x000000291e047287 */ /* 0x000fe4000e800000 */
[----:B------:R-:W-:Y:S02]  /*4d00*/  USEL UR7, UR31, UR43, !UP6 ;  /* 0x0000002b1f077287 */ /* 0x000fe4000f000000 */
[----:B-1----:R-:W-:Y:S02]  /*4d10*/  UIMAD.WIDE.U32 UR8, UR4, UR22, URZ ;  /* 0x00000016040872a5 */ /* 0x002fe4000f8e00ff */
[----:B------:R-:W-:Y:S01]  /*4d20*/  UIMAD.WIDE.U32 UR10, UR7, UR22, URZ ;  /* 0x00000016070a72a5 */ /* 0x000fe2000f8e00ff */
[----:B------:R-:W-:Y:S02]  /*4d30*/  UMOV UR5, UR19 ;  /* 0x0000001300057c82 */ /* 0x000fe40008000000 */
[----:B------:R-:W-:Y:S03]  /*4d40*/  USHF.R.U32.HI UR6, URZ, UR49, UR5 ;  /* 0x00000031ff067299 */ /* 0x000fe60008011605 */
[----:B------:R-:W-:Y:S01]  /*4d50*/  UMOV UR5, UR27 ;  /* 0x0000001b00057c82 */ /* 0x000fe20008000000 */
[----:B------:R-:W-:Y:S02]  /*4d60*/  USEL UR6, UR13, UR6, !UP5 ;  /* 0x000000060d067287 */ /* 0x000fe4000e800000 */
[----:B------:R-:W-:Y:S03]  /*4d70*/  USHF.R.U32.HI UR12, URZ, UR45, UR5 ;  /* 0x0000002dff0c7299 */ /* 0x000fe60008011605 */
[----:B------:R-:W-:Y:S02]  /*4d80*/  UMOV UR5, UR9 ;  /* 0x0000000900057c82 */ /* 0x000fe40008000000 */
[----:B------:R-:W-:Y:S03]  /*4d90*/  @UP4 USHF.R.U32.HI UR4, URZ, UR23, UR5 ;  /* 0x00000017ff044299 */ /* 0x000fe60008011605 */
[----:B------:R-:W-:Y:S01]  /*4da0*/  UMOV UR5, UR11 ;  /* 0x0000000b00057c82 */ /* 0x000fe20008000000 */
[----:B------:R-:W-:Y:S02]  /*4db0*/  UIMAD UR4, UR42, UR4, URZ ;  /* 0x000000042a0472a4 */ /* 0x000fe4000f8e02ff */
[----:B------:R-:W-:Y:S02]  /*4dc0*/  @UP4 USHF.R.U32.HI UR7, URZ, UR23, UR5 ;  /* 0x00000017ff074299 */ /* 0x000fe40008011605 */
[----:B------:R-:W-:Y:S02]  /*4dd0*/  UIMAD.WIDE.U32 UR10, UR6, UR22, URZ ;  /* 0x00000016060a72a5 */ /* 0x000fe4000f8e00ff */
[----:B------:R-:W-:Y:S02]  /*4de0*/  USEL UR5, UR14, UR12, !UP6 ;  /* 0x0000000c0e057287 */ /* 0x000fe4000f000000 */
[----:B------:R-:W-:Y:S02]  /*4df0*/  UIMAD UR8, UR42, UR7, URZ ;  /* 0x000000072a0872a4 */ /* 0x000fe4000f8e02ff */
[----:B------:R-:W-:Y:S03]  /*4e00*/  UISETP.GE.AND UP0, UPT, UR6, UR4, UPT ;  /* 0x000000040600728c */ /* 0x000fe6000bf06270 */
[----:B------:R-:W-:Y:S01]  /*4e10*/  UMOV UR4, UR11 ;  /* 0x0000000b00047c82 */ /* 0x000fe20008000000 */
[----:B------:R-:W-:Y:S02]  /*4e20*/  UISETP.GE.OR UP0, UPT, UR5, UR8, UP0 ;  /* 0x000000080500728c */ /* 0x000fe40008706670 */
[----:B------:R-:W-:Y:S02]  /*4e30*/  USHF.R.U32.HI UR4, URZ, UR23, UR4 ;  /* 0x00000017ff047299 */ /* 0x000fe40008011604 */
[----:B------:R-:W-:Y:S02]  /*4e40*/  UIMAD.WIDE.U32 UR8, UR5, UR22, URZ ;  /* 0x00000016050872a5 */ /* 0x000fe4000f8e00ff */
[----:B------:R-:W-:Y:S04]  /*4e50*/  USEL UR10, UR6, UR4, !UP4 ;  /* 0x00000004060a7287 */ /* 0x000fe8000e000000 */
[----:B------:R-:W-:Y:S01]  /*4e60*/  UIADD3 UR11, UPT, UPT, -UR10, URZ, URZ ;  /* 0x000000ff0a0b7290 */ /* 0x000fe2000fffe1ff */
[----:B------:R-:W-:Y:S02]  /*4e70*/  @!UP0 UMOV UR4, UR9 ;  /* 0x0000000900048c82 */ /* 0x000fe40008000000 */
[----:B------:R-:W-:Y:S02]  /*4e80*/  @!UP0 USHF.R.U32.HI UR4, URZ, UR23, UR4 ;  /* 0x00000017ff048299 */ /* 0x000fe40008011604 */
[----:B------:R-:W-:Y:S02]  /*4e90*/  UIMAD UR8, UR42, UR11, UR6 ;  /* 0x0000000b2a0872a4 */ /* 0x000fe4000f8e0206 */
[----:B------:R-:W-:Y:S04]  /*4ea0*/  @!UP0 USEL UR4, UR5, UR4, !UP4 ;  /* 0x0000000405048287 */ /* 0x000fe8000e000000 */
[----:B------:R-:W-:Y:S02]  /*4eb0*/  @!UP0 UIMAD UR8, UR7, UR8, UR4 ;  /* 0x00000008070882a4 */ /* 0x000fe4000f8e0204 */
[----:B------:R-:W-:Y:S02]  /*4ec0*/  @!UP0 UIADD3 UR9, UPT, UPT, UR10, -UR4, URZ ;  /* 0x800000040a098290 */ /* 0x000fe4000fffe0ff */
[----:B------:R-:W-:Y:S02]  /*4ed0*/  UIADD3 UR4, UPT, UPT, -UR5, URZ, URZ ;  /* 0x000000ff05047290 */ /* 0x000fe4000fffe1ff */
[----:B------:R-:W-:Y:S02]  /*4ee0*/  UIADD3 UR7, UPT, UPT, -UR6, URZ, URZ ;  /* 0x000000ff06077290 */ /* 0x000fe4000fffe1ff */
[----:B------:R-:W-:Y:S02]  /*4ef0*/  @!UP0 UIMAD UR6, UR9, UR42, UR5 ;  /* 0x0000002a090682a4 */ /* 0x000fe4000f8e0205 */
[----:B------:R-:W-:Y:S02]  /*4f00*/  UIMAD UR14, UR15, UR4, UR14 ;  /* 0x000000040f0e72a4 */ /* 0x000fe4000f8e020e */
[----:B------:R-:W-:Y:S01]  /*4f10*/  UIMAD UR13, UR46, UR7, UR13 ;  /* 0x000000072e0d72a4 */ /* 0x000fe2000f8e020d */
[----:B------:R-:W-:Y:S02]  /*4f20*/  @!UP0 UMOV UR5, UR8 ;  /* 0x0000000800058c82 */ /* 0x000fe40008000000 */
[----:B------:R-:W-:Y:S02]  /*4f30*/  UIMAD UR14, UR5, UR15, UR14 ;  /* 0x0000000f050e72a4 */ /* 0x000fe4000f8e020e */
[----:B------:R-:W-:Y:S11]  /*4f40*/  UIMAD UR13, UR6, UR46, UR13 ;  /* 0x0000002e060d72a4 */ /* 0x000ff6000f8e020d */
[----:B------:R-:W-:Y:S01]  /*4f50*/  @!UPT UIADD3 URZ, UPT, UPT, URZ, URZ, URZ ;  /* 0x000000fffffff290 */ /* 0x000fe2000fffe0ff */
.L_x_93:
[----:B------:R-:W3:Y:S01]  /*4f60*/  @!UP2 LDCU.128 UR8, c[0x0][0xb10] ;  /* 0x00016200ff08a7ac */ /* 0x000ee20008000c00 */
[C---:B------:R-:W-:Y:S02]  /*4f70*/  ISETP.NE.U32.AND P1, PT, R4.reuse, RZ, PT ;  /* 0x000000ff0400720c */ /* 0x040fe40003f25070 */
[----:B------:R-:W-:Y:S02]  /*4f80*/  ISETP.NE.U32.AND P0, PT, R4, RZ, PT ;  /* 0x000000ff0400720c */ /* 0x000fe40003f05070 */
[C---:B------:R-:W-:Y:S02]  /*4f90*/  ISETP.NE.AND.EX P1, PT, R5.reuse, RZ, PT, P1 ;  /* 0x000000ff0500720c */ /* 0x040fe40003f25310 */
[----:B------:R-:W-:Y:S01]  /*4fa0*/  ISETP.NE.AND.EX P0, PT, R5, RZ, PT, P0 ;  /* 0x000000ff0500720c */ /* 0x000fe20003f05300 */
[----:B------:R-:W4:Y:S01]  /*4fb0*/  @!UP2 LDCU UR5, c[0x0][0xb0c] ;  /* 0x00016180ff05a7ac */ /* 0x000f220008000800 */
[----:B------:R-:W-:Y:S01]  /*4fc0*/  SHF.L.U32 R9, R15, 0x1f, RZ ;  /* 0x0000001f0f097819 */ /* 0x000fe200000006ff */
[----:B------:R-:W-:Y:S02]  /*4fd0*/  USHF.L.U32 UR35, UR16, 0x6, URZ ;  /* 0x0000000610237899 */ /* 0x000fe400080006ff */
[----:B------:R-:W-:Y:S02]  /*4fe0*/  USHF.L.U32 UR34, UR20, 0x8, URZ ;  /* 0x0000000814227899 */ /* 0x000fe400080006ff */
[----:B---3--:R-:W-:Y:S07]  /*4ff0*/  UIMAD.WIDE.U32 UR6, UR14, UR8, URZ ;  /* 0x000000080e0672a5 */ /* 0x008fee000f8e00ff */
[----:B------:R-:W-:Y:S01]  /*5000*/  @!UP2 UMOV UR4, UR7 ;  /* 0x000000070004ac82 */ /* 0x000fe20008000000 */
[----:B----4-:R-:W-:Y:S02]  /*5010*/  @!UP2 UISETP.NE.AND UP0, UPT, UR5, 0x1, UPT ;  /* 0x000000010500a88c */ /* 0x010fe4000bf05270 */
[----:B------:R-:W-:Y:S02]  /*5020*/  @!UP2 USHF.R.U32.HI UR4, URZ, UR9, UR4 ;  /* 0x00000009ff04a299 */ /* 0x000fe40008011604 */
[----:B------:R-:W-:Y:S02]  /*5030*/  UIMAD.WIDE.U32 UR6, UR13, UR11, URZ ;  /* 0x0000000b0d0672a5 */ /* 0x000fe4000f8e00ff */
[----:B------:R-:W-:Y:S02]  /*5040*/  @!UP2 USEL UR8, UR14, UR4, !UP0 ;  /* 0x000000040e08a287 */ /* 0x000fe4000c000000 */
[----:B------:R-:W-:Y:S03]  /*5050*/  @!UP2 UISETP.NE.AND UP0, UPT, UR10, 0x1, UPT ;  /* 0x000000010a00a88c */ /* 0x000fe6000bf05270 */
[----:B------:R-:W-:Y:S02]  /*5060*/  @!UP2 UMOV UR6, UR7 ;  /* 0x000000070006ac82 */ /* 0x000fe40008000000 */
[----:B------:R-:W3:Y:S02]  /*5070*/  @!UP2 LDCU UR4, c[0x0][0xb20] ;  /* 0x00016400ff04a7ac */ /* 0x000ee40008000800 */
[----:B---3--:R-:W-:Y:S04]  /*5080*/  @!UP2 USHF.R.U32.HI UR6, URZ, UR4, UR6 ;  /* 0x00000004ff06a299 */ /* 0x008fe80008011606 */
[----:B------:R-:W-:Y:S04]  /*5090*/  @!UP2 USEL UR6, UR13, UR6, !UP0 ;  /* 0x000000060d06a287 */ /* 0x000fe8000c000000 */
[----:B------:R-:W-:Y:S02]  /*50a0*/  @!UP2 UIADD3 UR4, UPT, UPT, -UR8, UR6, URZ ;  /* 0x000000060804a290 */ /* 0x000fe4000fffe1ff */
[----:B------:R-:W-:Y:S02]  /*50b0*/  @!UP2 UIADD3 UR6, UPT, UPT, UR8, -UR6, URZ ;  /* 0x800000060806a290 */ /* 0x000fe4000fffe0ff */
[----:B------:R-:W-:Y:S02]  /*50c0*/  @!UP2 UIMAD UR14, UR4, UR5, UR14 ;  /* 0x00000005040ea2a4 */ /* 0x000fe4000f8e020e */
[----:B------:R-:W-:Y:S01]  /*50d0*/  @!UP2 UIMAD UR13, UR6, UR10, UR13 ;  /* 0x0000000a060da2a4 */ /* 0x000fe2000f8e020d */
[----:B------:R-:W-:Y:S11]  /*50e0*/  BRA.U UP3, `(.L_x_94) ;  /* 0x0000000103107547 */ /* 0x000ff6000b800000 */
[----:B--2---:R-:W-:Y:S04]  /*50f0*/  MOV R0, UR48 ;  /* 0x0000003000007c02 */ /* 0x004fe80008000f00 */
[----:B------:R-:W-:Y:S04]  /*5100*/  SHF.L.U32 R11, R0, 0x1f, RZ ;  /* 0x0000001f000b7819 */ /* 0x000fe800000006ff */
[----:B------:R-:W2:Y:S02]  /*5110*/  SYNCS.PHASECHK.TRANS64.TRYWAIT P2, [UR21+0x188], R11 ;  /* 0x0001880bff0075a7 */ /* 0x000ea40008041115 */
[----:B--2---:R-:W-:Y:S05]  /*5120*/  @!P2 BRA `(.L_x_95) ;  /* 0x0000005c0038a947 */ /* 0x004fea0003800000 */
.L_x_94:
[----:B------:R-:W-:Y:S05]  /*5130*/  @!P1 BRA `(.L_x_96) ;  /* 0x0000000000309947 */ /* 0x000fea0003800000 */
[----:B------:R-:W-:Y:S01]  /*5140*/  ISETP.NE.U32.AND P1, PT, R2, RZ, PT ;  /* 0x000000ff0200720c */ /* 0x000fe20003f25070 */
[----:B------:R-:W3:Y:S01]  /*5150*/  LDCU.64 UR4, c[0x0][0x358] ;  /* 0x00006b00ff0477ac */ /* 0x000ee20008000a00 */
[----:B------:R-:W-:Y:S02]  /*5160*/  IMAD.MOV.U32 R85, RZ, RZ, 0x1 ;  /* 0x00000001ff557424 */ /* 0x000fe400078e00ff */
[----:B------:R-:W-:Y:S11]  /*5170*/  ISETP.NE.AND.EX P1, PT, R3, RZ, PT, P1 ;  /* 0x000000ff0300720c */ /* 0x000ff60003f25310 */
[----:B------:R-:W-:Y:S02]  /*5180*/  @!UPT UIADD3 URZ, UPT, UPT, URZ, URZ, URZ ;  /* 0x000000fffffff290 */ /* 0x000fe4000fffe0ff */
[----:B--2---:R-:W2:Y:S01]  /*5190*/  @P1 LDC.64 R10, c[0x0][0x888] ;  /* 0x00022200ff0a1b82 */ /* 0x004ea20000000a00 */
[----:B------:R-:W-:Y:S04]  /*51a0*/  @P1 IMAD R0, R4, UR36, RZ ;  /* 0x0000002404001c24 */ /* 0x000fe8000f8e02ff */
[----:B--2---:R-:W-:Y:S04]  /*51b0*/  @P1 IMAD.WIDE R10, R0, 0x4, R10 ;  /* 0x00000004000a1825 */ /* 0x004fe800078e020a */
[----:B------:R-:W-:Y:S01]  /*51c0*/  HFMA2 R0, -RZ, RZ, 0, 5.9604644775390625e-08 ;  /* 0x00000001ff007431 */ /* 0x000fe200000001ff */
[----:B---3-5:R3:W5:Y:S04]  /*51d0*/  @P1 LDG.E R41, desc[UR4][R10.64] ;  /* 0x000000040a291981 */ /* 0x028768000c1e1900 */
[----:B------:R-:W-:Y:S01]  /*51e0*/  @!P1 PRMT R85, R0, 0x7610, R85 ;  /* 0x0000761000559816 */ /* 0x000fe20000000055 */
[----:B---3--:R-:W4:Y:S06]  /*51f0*/  @!P1 LDC R41, c[0x0][0x880] ;  /* 0x00022000ff299b82 */ /* 0x008f2c0000000800 */
.L_x_96:
[----:B----45:R-:W-:Y:S01]  /*5200*/  @!P0 FSETP.EQ.AND P1, PT, R41, RZ, PT ;  /* 0x000000ff2900820b */ /* 0x030fe20003f22000 */
[----:B------:R-:W-:Y:S01]  /*5210*/  @!UPT UIADD3 URZ, UPT, UPT, URZ, URZ, URZ ;  /* 0x000000fffffff290 */ /* 0x000fe2000fffe0ff */
[----:B------:R-:W-:Y:S11]  /*5220*/  @!P0 BRA `(.L_x_97) ;  /* 0x0000000000188947 */ /* 0x000ff60003800000 */
[----:B------:R-:W-:Y:S02]  /*5230*/  LOP3.LUT P0, RZ, R85, 0xff, RZ, 0xc0, !PT ;  /* 0x000000ff55ff7812 */ /* 0x000fe4000780c0ff */
[----:B------:R-:W-:Y:S04]  /*5240*/  ISETP.NE.U32.AND P1, PT, R2, RZ, PT ;  /* 0x000000ff0200720c */ /* 0x000fe80003f25070 */
[----:B------:R-:W-:Y:S04]  /*5250*/  ISETP.NE.AND.EX P1, PT, R3, RZ, PT, P1 ;  /* 0x000000ff0300720c */ /* 0x000fe80003f25310 */
[----:B------:R-:W-:Y:S03]  /*5260*/  PLOP3.LUT P1, PT, P1, PT, PT, 0x8, 0x80 ;  /* 0x000000000080781c */ /* 0x000fe60000f2e170 */
[----:B------:R-:W-:Y:S11]  /*5270*/  @P0 FSETP.EQ.AND P1, PT, R41, RZ, PT ;  /* 0x000000ff2900020b */ /* 0x000ff60003f22000 */
[----:B------:R-:W-:Y:S02]  /*5280*/  @!UPT UIADD3 URZ, UPT, UPT, URZ, URZ, URZ ;  /* 0x000000fffffff290 */ /* 0x000fe4000fffe0ff */
.L_x_97:
[----:B------:R-:W3:Y:S01]  /*5290*/  SYNCS.PHASECHK.TRANS64.TRYWAIT P2, [UR21+0x160], R9 ;  /* 0x00016009ff0075a7 */ /* 0x000ee20008041115 */
[----:B------:R-:W-:Y:S04]  /*52a0*/  ELECT P0, URZ, PT ;  /* 0x0000000000ff782f */ /* 0x000fe80003800000 */
[----:B------:R-:W-:Y:S11]  /*52b0*/  PLOP3.LUT P1, PT, P1, P0, PT, 0xf2, 0x2f ;  /* 0x00000000002f781c */ /* 0x000ff60000f21e72 */
[----:B------:R-:W-:Y:S02]  /*52c0*/  @!UPT UIADD3 URZ, UPT, UPT, URZ, URZ, URZ ;  /* 0x000000fffffff290 */ /* 0x000fe4000fffe0ff */
[----:B------:R-:W-:Y:S05]  /*52d0*/  @!P1 IADD3 R8, P0, PT, R16, 0x580, RZ ;  /* 0x0000058010089810 */ /* 0x000fea0007f1e0ff */
[----:B------:R-:W-:Y:S01]  /*52e0*/  @!P1 IMAD.X R6, RZ, RZ, R17, P0 ;  /* 0x000000ffff069224 */ /* 0x000fe200000e0611 */
[----:B---3--:R-:W-:Y:S07]  /*52f0*/  @!P2 BRA `(.L_x_98) ;  /* 0x0000005800dca947 */ /* 0x008fee0003800000 */
.L_x_211:
[----:B------:R-:W-:Y:S01]  /*5300*/  @!P1 R2UR UR5, R8 ;  /* 0x00000000080592ca */ /* 0x000fe200000e0000 */
[----:B------:R-:W-:Y:S01]  /*5310*/  VOTEU.ALL UP0, P1 ;  /* 0x0000000000ff7886 */ /* 0x000fe20000800000 */
[----:B------:R-:W-:Y:S01]  /*5320*/  @!P1 R2UR UR4, R6 ;  /* 0x00000000060492ca */ /* 0x000fe200000e0000 */
[----:B--2---:R-:W-:Y:S01]  /*5330*/  @!P1 IMAD.MOV.U32 R0, RZ, RZ, 0x1000 ;  /* 0x00001000ff009424 */ /* 0x004fe200078e00ff */
[----:B------:R-:W-:Y:S01]  /*5340*/  UMOV UR6, 0x0 ;  /* 0x0000000000067882 */ /* 0x000fe20000000000 */
[----:B------:R-:W-:Y:S01]  /*5350*/  UMOV UR7, 0x10000000 ;  /* 0x1000000000077882 */ /* 0x000fe20000000000 */
[----:B------:R-:W-:Y:S01]  /*5360*/  @!UP0 UIADD3 UR32, UPT, UPT, UR21, 0x400, URZ ;  /* 0x0000040015208890 */ /* 0x000fe2000fffe0ff */
[----:B------:R-:W-:Y:S01]  /*5370*/  @!P1 IADD3 R8, P0, PT, R16, 0x580, RZ ;  /* 0x0000058010089810 */ /* 0x000fe20007f1e0ff */
[----:B------:R-:W-:Y:S04]  /*5380*/  VOTEU.ALL UP0, P1 ;  /* 0x0000000000ff7886 */ /* 0x000fe80000800000 */
[----:B------:R-:W-:Y:S02]  /*5390*/  @!P1 IMAD.X R6, RZ, RZ, R17, P0 ;  /* 0x000000ffff069224 */ /* 0x000fe400000e0611 */
[----:B------:R-:W-:Y:S02]  /*53a0*/  IMAD.U32 R10, RZ, RZ, UR5 ;  /* 0x00000005ff0a7e24 */ /* 0x000fe4000f8e00ff */
[----:B------:R-:W-:Y:S03]  /*53b0*/  IMAD.U32 R11, RZ, RZ, UR4 ;  /* 0x00000004ff0b7e24 */ /* 0x000fe6000f8e00ff */
[----:B------:R-:W-:Y:S02]  /*53c0*/  @!P1 R2UR UR4, R10 ;  /* 0x000000000a0492ca */ /* 0x000fe400000e0000 */
[----:B------:R-:W-:Y:S11]  /*53d0*/  @!P1 R2UR UR5, R11 ;  /* 0x000000000b0592ca */ /* 0x000ff600000e0000 */
[----:B------:R-:W-:Y:S02]  /*53e0*/  @!UPT UIADD3 URZ, UPT, UPT, URZ, URZ, URZ ;  /* 0x000000fffffff290 */ /* 0x000fe4000fffe0ff */
[----:B------:R2:W-:Y:S01]  /*53f0*/  @!UP0 UTMALDG.3D [UR32], [UR4], desc[UR6] ;  /* 0x00000620040085b4 */ /* 0x0005e20008011000 */
[----:B------:R2:W-:Y:S01]  /*5400*/  @!P1 SYNCS.ARRIVE.TRANS64.RED.A0TR RZ, [UR21+0x140], R0 ;  /* 0x00014000ffff99a7 */ /* 0x0005e20008300415 */
[----:B------:R-:W-:Y:S01]  /*5410*/  SYNCS.ARRIVE.TRANS64.RED.A1T0 RZ, [UR40], RZ ;  /* 0x000000ffffff79a7 */ /* 0x000fe20008100428 */
[----:B------:R-:W3:Y:S02]  /*5420*/  SYNCS.PHASECHK.TRANS64.TRYWAIT P2, [UR21+0x168], R9 ;  /* 0x00016809ff0075a7 */ /* 0x000ee40008041115 */
[----:B--23--:R-:W-:Y:S05]  /*5430*/  @!P2 BRA `(.L_x_99) ;  /* 0x0000005800a4a947 */ /* 0x00cfea0003800000 */
.L_x_213:
        /* <DEDUP_REMOVED lines=8> */
[----:B------:R-:W-:Y:S01]  /*54c0*/  @!UP0 UIADD3 UR24, UPT, UPT, UR21, 0x1400, URZ ;  /* 0x0000140015188890 */ /* 0x000fe2000fffe0ff */
[----:B------:R-:W-:Y:S01]  /*54d0*/  VOTEU.ALL UP0, P1 ;  /* 0x0000000000ff7886 */ /* 0x000fe20000800000 */
[----:B------:R-:W-:Y:S01]  /*54e0*/  UMOV UR27, UR35 ;  /* 0x00000023001b7c82 */ /* 0x000fe20008000000 */
[----:B------:R-:W-:Y:S02]  /*54f0*/  UMOV UR28, UR36 ;  /* 0x00000024001c7c82 */ /* 0x000fe40008000000 */
[----:B------:R-:W-:Y:S02]  /*5500*/  IMAD.U32 R10, RZ, RZ, UR5 ;  /* 0x00000005ff0a7e24 */ /* 0x000fe4000f8e00ff */
[----:B------:R-:W-:Y:S02]  /*5510*/  IMAD.U32 R11, RZ, RZ, UR4 ;  /* 0x00000004ff0b7e24 */ /* 0x000fe4000f8e00ff */
[----:B------:R-:W-:Y:S01]  /*5520*/  @!P1 IMAD.X R6, RZ, RZ, R17, P0 ;  /* 0x000000ffff069224 */ /* 0x000fe200000e0611 */
        /* <DEDUP_REMOVED lines=8> */
.L_x_215:
[----:B------:R-:W-:Y:S01]  /*55b0*/  @!P1 R2UR UR5, R8 ;  /* 0x00000000080592ca */ /* 0x000fe200000e0000 */
[----:B------:R-:W-:Y:S01]  /*55c0*/  VOTEU.ALL UP0, P1 ;  /* 0x0000000000ff7886 */ /* 0x000fe20000800000 */
[----:B------:R-:W-:Y:S01]  /*55d0*/  @!P1 R2UR UR4, R6 ;  /* 0x00000000060492ca */ /* 0x000fe200000e0000 */
[----:B--2---:R-:W-:Y:S01]  /*55e0*/  @!P1 IMAD.MOV.U32 R0, RZ, RZ, 0x1000 ;  /* 0x00001000ff009424 */ /* 0x004fe200078e00ff */
[----:B------:R-:W-:Y:S01]  /*55f0*/  UMOV UR6, 0x0 ;  /* 0x0000000000067882 */ /* 0x000fe20000000000 */
[----:B------:R-:W-:Y:S01]  /*5600*/  UMOV UR7, 0x10000000 ;  /* 0x1000000000077882 */ /* 0x000fe20000000000 */
[----:B------:R-:W-:Y:S01]  /*5610*/  @!UP0 UIADD3 UR18, UPT, UPT, UR34, 0x80, URZ ;  /* 0x0000008022128890 */ /* 0x000fe2000fffe0ff */
[----:B------:R-:W-:Y:S01]  /*5620*/  VIADD R14, R14, 0x1 ;  /* 0x000000010e0e7836 */ /* 0x000fe20000000000 */
[----:B------:R-:W-:Y:S01]  /*5630*/  @!UP0 UIADD3 UR16, UPT, UPT, UR21, 0x2400, URZ ;  /* 0x0000240015108890 */ /* 0x000fe2000fffe0ff */
[----:B------:R-:W-:Y:S01]  /*5640*/  VOTEU.ALL UP0, P1 ;  /* 0x0000000000ff7886 */ /* 0x000fe20000800000 */
[----:B------:R-:W-:Y:S01]  /*5650*/  UMOV UR19, UR35 ;  /* 0x0000002300137c82 */ /* 0x000fe20008000000 */
[----:B------:R-:W-:Y:S02]  /*5660*/  UMOV UR20, UR36 ;  /* 0x0000002400147c82 */ /* 0x000fe40008000000 */
        /* <DEDUP_REMOVED lines=10> */
.L_x_217:
[----:B------:R-:W-:Y:S01]  /*5710*/  @!P1 IADD3 R6, P0, PT, R16, 0x580, RZ ;  /* 0x0000058010069810 */ /* 0x000fe20007f1e0ff */
[----:B------:R-:W-:Y:S01]  /*5720*/  VOTEU.ALL UP0, P1 ;  /* 0x0000000000ff7886 */ /* 0x000fe20000800000 */
[----:B------:R-:W-:Y:S01]  /*5730*/  UMOV UR6, 0x0 ;  /* 0x0000000000067882 */ /* 0x000fe20000000000 */
[----:B------:R-:W-:Y:S01]  /*5740*/  UMOV UR7, 0x10000000 ;  /* 0x1000000000077882 */ /* 0x000fe20000000000 */
[----:B------:R-:W-:Y:S01]  /*5750*/  @!P1 R2UR UR5, R6 ;  /* 0x00000000060592ca */ /* 0x000fe200000e0000 */
[----:B--2---:R-:W-:Y:S01]  /*5760*/  @!P1 IMAD.X R0, RZ, RZ, R17, P0 ;  /* 0x000000ffff009224 */ /* 0x004fe200000e0611 */
[----:B------:R-:W-:Y:S01]  /*5770*/  @!UP0 UIADD3 UR10, UPT, UPT, UR34, 0xc0, URZ ;  /* 0x000000c0220a8890 */ /* 0x000fe2000fffe0ff */
[----:B------:R-:W-:Y:S01]  /*5780*/  R2UR UR16, R87 ;  /* 0x00000000571072ca */ /* 0x000fe200000e0000 */
[----:B------:R-:W-:Y:S01]  /*5790*/  @!UP0 UIADD3 UR8, UPT, UPT, UR21, 0x3400, URZ ;  /* 0x0000340015088890 */ /* 0x000fe2000fffe0ff */
[----:B------:R-:W-:Y:S01]  /*57a0*/  ISETP.NE.AND P0, PT, R14, 0x2, PT ;  /* 0x000000020e00780c */ /* 0x000fe20003f05270 */
[----:B------:R-:W-:Y:S01]  /*57b0*/  @!UP0 UIADD3 UR9, UPT, UPT, UR21, 0x158, URZ ;  /* 0x0000015815098890 */ /* 0x000fe2000fffe0ff */
[----:B------:R-:W-:Y:S01]  /*57c0*/  @!P1 R2UR UR4, R0 ;  /* 0x00000000000492ca */ /* 0x000fe200000e0000 */
[----:B------:R-:W-:Y:S01]  /*57d0*/  VOTEU.ALL UP0, P1 ;  /* 0x0000000000ff7886 */ /* 0x000fe20000800000 */
[----:B------:R-:W-:Y:S01]  /*57e0*/  UMOV UR11, UR35 ;  /* 0x00000023000b7c82 */ /* 0x000fe20008000000 */
[----:B------:R-:W-:Y:S01]  /*57f0*/  UMOV UR12, UR36 ;  /* 0x00000024000c7c82 */ /* 0x000fe20008000000 */
[----:B------:R-:W-:Y:S01]  /*5800*/  SEL R0, RZ, 0x1, P0 ;  /* 0x00000001ff007807 */ /* 0x000fe20000000000 */
[----:B------:R-:W-:Y:S01]  /*5810*/  UIADD3 UR20, UPT, UPT, UR13, UR59, URZ ;  /* 0x0000003b0d147290 */ /* 0x000fe2000fffe0ff */
[----:B------:R-:W-:Y:S01]  /*5820*/  IMAD.U32 R8, RZ, RZ, UR5 ;  /* 0x00000005ff087e24 */ /* 0x000fe2000f8e00ff */
[----:B------:R-:W-:Y:S01]  /*5830*/  LOP3.LUT R15, R15, 0x1, RZ, 0x3c, !PT ;  /* 0x000000010f0f7812 */ /* 0x000fe200078e3cff */
[----:B------:R-:W-:Y:S01]  /*5840*/  UPLOP3.LUT UP3, UPT, UPT, UPT, UPT, 0x80, 0x8 ;  /* 0x000000000008789c */ /* 0x000fe20003f6f070 */
[----:B------:R-:W-:Y:S01]  /*5850*/  LOP3.LUT R13, R13, R0, RZ, 0x3c, !PT ;  /* 0x000000000d0d7212 */ /* 0x000fe200078e3cff */
[----:B------:R-:W-:Y:S01]  /*5860*/  UIADD3 UR16, UPT, UPT, UR14, UR16, URZ ;  /* 0x000000100e107290 */ /* 0x000fe2000fffe0ff */
[----:B------:R-:W-:Y:S01]  /*5870*/  SEL R14, R14, RZ, P0 ;  /* 0x000000ff0e0e7207 */ /* 0x000fe20000000000 */
[----:B------:R-:W-:Y:S01]  /*5880*/  UMOV UR36, UR29 ;  /* 0x0000001d00247c82 */ /* 0x000fe20008000000 */
[----:B------:R-:W-:Y:S01]  /*5890*/  IMAD.U32 R9, RZ, RZ, UR4 ;  /* 0x00000004ff097e24 */ /* 0x000fe2000f8e00ff */
[----:B------:R-:W-:Y:S04]  /*58a0*/  @!P1 R2UR UR4, R8 ;  /* 0x00000000080492ca */ /* 0x000fe800000e0000 */
[----:B------:R-:W-:Y:S11]  /*58b0*/  @!P1 R2UR UR5, R9 ;  /* 0x00000000090592ca */ /* 0x000ff600000e0000 */
[----:B------:R-:W-:Y:S02]  /*58c0*/  @!UPT UIADD3 URZ, UPT, UPT, URZ, URZ, URZ ;  /* 0x000000fffffff290 */ /* 0x000fe4000fffe0ff */
[----:B------:R2:W-:Y:S01]  /*58d0*/  @!UP0 UTMALDG.3D [UR8], [UR4], desc[UR6] ;  /* 0x00000608040085b4 */ /* 0x0005e20008011000 */
[----:B------:R2:W-:Y:S01]  /*58e0*/  @!P1 SYNCS.ARRIVE.TRANS64.RED.A0TR RZ, [UR21+0x158], R7 ;  /* 0x00015807ffff99a7 */ /* 0x0005e20008300415 */
[----:B------:R-:W-:Y:S01]  /*58f0*/  SYNCS.ARRIVE.TRANS64.RED.A1T0 RZ, [UR37], RZ ;  /* 0x000000ffffff79a7 */ /* 0x000fe20008100425 */
[----:B------:R-:W-:Y:S05]  /*5900*/  BRA.U UP1, `(.L_x_102) ;  /* 0xfffffff101747547 */ /* 0x000fea000b83ffff */
[----:B------:R-:W-:-:S04]  /*5910*/  SHF.L.U32 R3, R15, 0x1f, RZ ;  /* 0x0000001f0f037819 */ /* 0x000fc800000006ff */
[----:B------:R-:W3:Y:S02]  /*5920*/  SYNCS.PHASECHK.TRANS64.TRYWAIT P0, [UR21+0x160], R3 ;  /* 0x00016003ff0075a7 */ /* 0x000ee40008001115 */
[----:B---3--:R-:W-:Y:S05]  /*5930*/  @!P0 BRA `(.L_x_103) ;  /* 0x0000005400ac8947 */ /* 0x008fea0003800000 */
.L_x_219:
[----:B------:R-:W4:Y:S02]  /*5940*/  SYNCS.PHASECHK.TRANS64.TRYWAIT P0, [UR21+0x168], R3 ;  /* 0x00016803ff0075a7 */ /* 0x000f240008001115 */
[----:B----4-:R-:W-:Y:S05]  /*5950*/  @!P0 BRA `(.L_x_104) ;  /* 0x0000005400bc8947 */ /* 0x010fea0003800000 */
.L_x_221:
[----:B------:R-:W4:Y:S02]  /*5960*/  SYNCS.PHASECHK.TRANS64.TRYWAIT P0, [UR21+0x170], R3 ;  /* 0x00017003ff0075a7 */ /* 0x000f240008001115 */
[----:B----4-:R-:W-:Y:S05]  /*5970*/  @!P0 BRA `(.L_x_105) ;  /* 0x0000005400cc8947 */ /* 0x010fea0003800000 */
.L_x_223:
[----:B---3--:R-:W-:-:S07]  /*5980*/  MOV R0, UR21 ;  /* 0x0000001500007c02 */ /* 0x008fce0008000f00 */
.L_x_106:
[----:B---3--:R-:W-:-:S04]  /*5990*/  SHF.L.U32 R3, R15, 0x1f, RZ ;  /* 0x0000001f0f037819 */ /* 0x008fc800000006ff */
[----:B------:R3:W4:Y:S03]  /*59a0*/  SYNCS.PHASECHK.TRANS64.TRYWAIT P0, [R0+URZ+0x178], R3 ;  /* 0x00017803000075a7 */ /* 0x00072600080011ff */
[----:B----4-:R-:W-:Y:S05]  /*59b0*/  @!P0 NANOSLEEP.SYNCS 0x989680 ;  /* 0x009896800000895d */ /* 0x010fea0003900000 */
[----:B------:R-:W4:Y:S02]  /*59c0*/  @!P0 SYNCS.PHASECHK.TRANS64 P0, [R0+URZ+0x178], R3 ;  /* 0x00017803000085a7 */ /* 0x000f2400080010ff */
[----:B-12-4-:R-:W-:Y:S05]  /*59d0*/  @P0 EXIT ;  /* 0x000000000000094d */ /* 0x016fea0003800000 */
[----:B------:R-:W-:Y:S05]  /*59e0*/  BRA `(.L_x_106) ;  /* 0xfffffffc00e87947 */ /* 0x000fea000383ffff */
.L_x_91:
[----:B------:R-:W-:-:S06]  /*59f0*/  UISETP.GE.AND UP0, UPT, UR17, 0x4, UPT ;  /* 0x000000041100788c */ /* 0x000fcc000bf06270 */
[----:B------:R-:W-:-:S13]  /*5a00*/  PLOP3.LUT P0, PT, PT, PT, UP0, 0x80, 0x8 ;  /* 0x000000000008781c */ /* 0x000fda0003f0f008 */
[----:B------:R-:W-:Y:S05]  /*5a10*/  @!P0 EXIT ;  /* 0x000000000000894d */ /* 0x000fea0003800000 */
[----:B------:R-:W1:Y:S08]  /*5a20*/  S2UR UR4, SR_CgaCtaId ;  /* 0x00000000000479c3 */ /* 0x000e700000008800 */
[----:B------:R-:W-:Y:S01]  /*5a30*/  BAR.SYNC.DEFER_BLOCKING 0x6, 0xa0 ;  /* 0x0182800000007b1d */ /* 0x000fe20000010000 */
[C---:B------:R-:W-:Y:S01]  /*5a40*/  IMAD.SHL.U32 R7, R95.reuse, 0x40, RZ ;  /* 0x000000405f077824 */ /* 0x040fe200078e00ff */
[C---:B------:R-:W-:Y:S01]  /*5a50*/  LOP3.LUT R97, R95.reuse, 0x60, RZ, 0xc0, !PT ;  /* 0x000000605f617812 */ /* 0x040fe200078ec0ff */
[----:B------:R-:W-:-:S02]  /*5a60*/  IMAD.SHL.U32 R4, R95, 0x20, RZ ;  /* 0x000000205f047824 */ /* 0x000fc400078e00ff */
[----:B------:R-:W-:Y:S02]  /*5a70*/  HFMA2 R36, -RZ, RZ, 0, 0 ;  /* 0x00000000ff247431 */ /* 0x000fe400000001ff */
[----:B------:R-:W-:Y:S01]  /*5a80*/  IMAD.SHL.U32 R6, R95, 0x2, RZ ;  /* 0x000000025f067824 */ /* 0x000fe200078e00ff */
[----:B------:R-:W-:Y:S01]  /*5a90*/  UMOV UR44, 0x400 ;  /* 0x00000400002c7882 */ /* 0x000fe20000000000 */
[----:B------:R-:W2:Y:S01]  /*5aa0*/  LDC.64 R82, c[0x0][0x8b0] ;  /* 0x00022c00ff527b82 */ /* 0x000ea20000000a00 */
[----:B------:R-:W-:Y:S01]  /*5ab0*/  LOP3.LUT R5, R7, 0x180, RZ, 0xc0, !PT ;  /* 0x0000018007057812 */ /* 0x000fe200078ec0ff */
[----:B------:R-:W-:Y:S01]  /*5ac0*/  IMAD.U32 R37, R95, 0x10000, RZ ;  /* 0x000100005f257824 */ /* 0x000fe200078e00ff */
[----:B------:R-:W-:Y:S01]  /*5ad0*/  LOP3.LUT R4, R4, 0xc00, RZ, 0xc0, !PT ;  /* 0x00000c0004047812 */ /* 0x000fe200078ec0ff */
[----:B------:R-:W-:Y:S01]  /*5ae0*/  IMAD.MOV.U32 R94, RZ, RZ, RZ ;  /* 0x000000ffff5e7224 */ /* 0x000fe200078e00ff */
[----:B------:R-:W-:Y:S01]  /*5af0*/  LOP3.LUT R6, R5, 0x20, R6, 0xf8, !PT ;  /* 0x0000002005067812 */ /* 0x000fe200078ef806 */
[----:B------:R-:W-:Y:S01]  /*5b00*/  IMAD.SHL.U32 R5, R95, 0x8, RZ ;  /* 0x000000085f057824 */ /* 0x000fe200078e00ff */
[----:B------:R-:W-:Y:S01]  /*5b10*/  LOP3.LUT R4, R4, 0x40, R7, 0xf8, !PT ;  /* 0x0000004004047812 */ /* 0x000fe200078ef807 */
[----:B------:R-:W3:Y:S01]  /*5b20*/  LDC.64 R80, c[0x0][0x8a8] ;  /* 0x00022a00ff507b82 */ /* 0x000ee20000000a00 */
[----:B------:R-:W-:Y:S01]  /*5b30*/  LOP3.LUT R37, R37, 0x600000, RZ, 0xc0, !PT ;  /* 0x0060000025257812 */ /* 0x000fe200078ec0ff */
[----:B------:R-:W-:Y:S01]  /*5b40*/  IMAD.MOV.U32 R89, RZ, RZ, RZ ;  /* 0x000000ffff597224 */ /* 0x000fe200078e00ff */
[----:B------:R-:W-:-:S02]  /*5b50*/  LOP3.LUT R95, R95, 0x2, RZ, 0xc0, !PT ;  /* 0x000000025f5f7812 */ /* 0x000fc400078ec0ff */
[----:B------:R-:W-:Y:S02]  /*5b60*/  CS2R R92, SRZ ;  /* 0x00000000005c7805 */ /* 0x000fe4000001ff00 */
[----:B------:R-:W-:Y:S01]  /*5b70*/  LOP3.LUT R5, R6, 0x30, R5, 0x78, !PT ;  /* 0x0000003006057812 */ /* 0x000fe200078e7805 */
[----:B------:R-:W4:Y:S01]  /*5b80*/  LDCU UR57, c[0x0][0x370] ;  /* 0x00006e00ff3977ac */ /* 0x000f220008000800 */
[----:B------:R-:W-:Y:S01]  /*5b90*/  LOP3.LUT R4, R4, 0x200, R7, 0xf8, !PT ;  /* 0x0000020004047812 */ /* 0x000fe200078ef807 */
[----:B------:R-:W-:Y:S01]  /*5ba0*/  IMAD.MOV R90, RZ, RZ, -R95 ;  /* 0x000000ffff5a7224 */ /* 0x000fe200078e0a5f */
[----:B------:R-:W-:Y:S01]  /*5bb0*/  MOV R91, RZ ;  /* 0x000000ff005b7202 */ /* 0x000fe20000000f00 */
[----:B-1----:R-:W-:Y:S01]  /*5bc0*/  ULEA UR44, UR4, UR44, 0x18 ;  /* 0x0000002c042c7291 */ /* 0x002fe2000f8ec0ff */
[----:B------:R-:W-:Y:S01]  /*5bd0*/  LOP3.LUT R84, R4, R5, RZ, 0xfc, !PT ;  /* 0x0000000504547212 */ /* 0x000fe200078efcff */
[----:B------:R-:W1:Y:S02]  /*5be0*/  LDCU.64 UR62, c[0x0][0x348] ;  /* 0x00006900ff3e77ac */ /* 0x000e640008000a00 */
[----:B------:R-:W-:-:S02]  /*5bf0*/  UIADD3 UR4, UPT, UPT, UR44, 0x4400, URZ ;  /* 0x000044002c047890 */ /* 0x000fc4000fffe0ff */
[----:B------:R-:W-:-:S03]  /*5c00*/  UIADD3 UR5, UPT, UPT, UR44, 0x400, URZ ;  /* 0x000004002c057890 */ /* 0x000fc6000fffe0ff */
[----:B------:R-:W4:Y:S01]  /*5c10*/  LDS R0, [UR44+0x240] ;  /* 0x0002402cff007984 */ /* 0x000f220008000800 */
[----:B------:R-:W1:Y:S01]  /*5c20*/  LDCU UR43, c[0x0][0xb0c] ;  /* 0x00016180ff2b77ac */ /* 0x000e620008000800 */
[----:B------:R-:W-:Y:S02]  /*5c30*/  IMAD.U32 R96, RZ, RZ, UR4 ;  /* 0x00000004ff607e24 */ /* 0x000fe4000f8e00ff */
[----:B------:R-:W-:Y:S01]  /*5c40*/  IMAD.U32 R98, RZ, RZ, UR5 ;  /* 0x00000005ff627e24 */ /* 0x000fe2000f8e00ff */
[----:B------:R-:W1:Y:S01]  /*5c50*/  LDCU UR39, c[0x0][0xb30] ;  /* 0x00016600ff2777ac */ /* 0x000e620008000800 */
[----:B------:R-:W1:Y:S01]  /*5c60*/  LDCU.64 UR46, c[0x0][0x888] ;  /* 0x00011100ff2e77ac */ /* 0x000e620008000a00 */
[----:B------:R-:W1:Y:S01]  /*5c70*/  LDCU.64 UR40, c[0x0][0xb28] ;  /* 0x00016500ff2877ac */ /* 0x000e620008000a00 */
[----:B------:R-:W1:Y:S01]  /*5c80*/  LDCU.64 UR60, c[0x0][0x890] ;  /* 0x00011200ff3c77ac */ /* 0x000e620008000a00 */
[----:B------:R-:W1:Y:S01]  /*5c90*/  LDCU.128 UR52, c[0x0][0xb10] ;  /* 0x00016200ff3477ac */ /* 0x000e620008000c00 */
[----:B------:R-:W1:Y:S02]  /*5ca0*/  LDCU UR56, c[0x0][0x374] ;  /* 0x00006e80ff3877ac */ /* 0x000e640008000800 */
[----:B-1234-:R-:W-:-:S07]  /*5cb0*/  IMAD.IADD R37, R0, 0x1, R37 ;  /* 0x0000000100257824 */ /* 0x01efce00078e0225 */
.L_x_148:
[C---:B------:R-:W-:Y:S02]  /*5cc0*/  LEA R3, R89.reuse, UR44, 0x3 ;  /* 0x0000002c59037c11 */ /* 0x040fe4000f8e18ff */
[----:B------:R-:W-:Y:S02]  /*5cd0*/  SHF.L.U32 R0, R92, 0x1f, RZ ;  /* 0x0000001f5c007819 */ /* 0x000fe400000006ff */
[----:B------:R-:W-:Y:S02]  /*5ce0*/  LEA R5, R89, UR44, 0x4 ;  /* 0x0000002c59057c11 */ /* 0x000fe4000f8e20ff */
[----:B-1----:R-:W1:Y:S02]  /*5cf0*/  SYNCS.PHASECHK.TRANS64.TRYWAIT P0, [R3+URZ+0x190], R0 ;  /* 0x00019000030075a7 */ /* 0x002e6400080011ff */
[----:B-1----:R-:W-:Y:S05]  /*5d00*/  @!P0 BRA `(.L_x_107) ;  /* 0x0000005400008947 */ /* 0x002fea0003800000 */
.L_x_224:
        /* <DEDUP_REMOVED lines=11> */
[----:B------:R-:W-:Y:S01]  /*5dc0*/  PLOP3.LUT P0, PT, PT, PT, UP1, 0x80, 0x8 ;  /* 0x000000000008781c */ /* 0x000fe20003f0f018 */
[----:B------:R-:W-:Y:S11]  /*5dd0*/  UP2UR UR45, UPR, URZ, 0x2 ;  /* 0x00000002ff2d7883 */ /* 0x000ff60008000000 */
[----:B------:R-:W-:Y:S01]  /*5de0*/  @!UPT UIADD3 URZ, UPT, UPT, URZ, URZ, URZ ;  /* 0x000000fffffff290 */ /* 0x000fe2000fffe0ff */
[----:B-1----:R-:W-:Y:S02]  /*5df0*/  @P0 SHF.R.U32.HI R0, RZ, 0x10, R5 ;  /* 0x00000010ff000819 */ /* 0x002fe40000011605 */
        /* <DEDUP_REMOVED lines=12> */
[----:B------:R-:W2:Y:S01]  /*5ec0*/  LDCU UR12, c[0x0][0xb20] ;  /* 0x00016400ff0c77ac */ /* 0x000ea20008000800 */
[----:B------:R-:W-:Y:S02]  /*5ed0*/  UIMAD.WIDE.U32 UR4, UR56, UR55, URZ ;  /* 0x00000037380472a5 */ /* 0x000fe4000f8e00ff */
[----:B------:R-:W-:Y:S02]  /*5ee0*/  UIMAD.WIDE.U32 UR6, UR57, UR52, URZ ;  /* 0x00000034390672a5 */ /* 0x000fe4000f8e00ff */
[----:B------:R-:W-:Y:S02]  /*5ef0*/  UISETP.NE.AND UP0, UPT, UR54, 0x1, UPT ;  /* 0x000000013600788c */ /* 0x000fe4000bf05270 */
[----:B------:R-:W-:Y:S02]  /*5f00*/  UIMAD.WIDE.U32 UR8, UR37, UR55, URZ ;  /* 0x00000037250872a5 */ /* 0x000fe4000f8e00ff */
[----:B------:R-:W-:Y:S02]  /*5f10*/  UIMAD.WIDE.U32 UR10, UR38, UR52, URZ ;  /* 0x00000034260a72a5 */ /* 0x000fe4000f8e00ff */
[----:B------:R-:W-:Y:S02]  /*5f20*/  UISETP.NE.AND UP1, UPT, UR43, 0x1, UPT ;  /* 0x000000012b00788c */ /* 0x000fe4000bf25270 */
[----:B------:R-:W-:Y:S01]  /*5f30*/  UISETP.NE.AND UP2, UPT, UR42, 0x1, UPT ;  /* 0x000000012a00788c */ /* 0x000fe2000bf45270 */
[----:B------:R-:W-:Y:S02]  /*5f40*/  UMOV UR4, UR5 ;  /* 0x0000000500047c82 */ /* 0x000fe40008000000 */
[----:B--2---:R-:W-:Y:S03]  /*5f50*/  USHF.R.U32.HI UR5, URZ, UR12, UR4 ;  /* 0x0000000cff057299 */ /* 0x004fe60008011604 */
[----:B------:R-:W-:Y:S02]  /*5f60*/  UMOV UR4, UR7 ;  /* 0x0000000700047c82 */ /* 0x000fe40008000000 */
[----:B------:R-:W-:Y:S02]  /*5f70*/  USHF.R.U32.HI UR7, URZ, UR53, UR4 ;  /* 0x00000035ff077299 */ /* 0x000fe40008011604 */
[----:B------:R-:W-:Y:S02]  /*5f80*/  USEL UR4, UR56, UR5, !UP0 ;  /* 0x0000000538047287 */ /* 0x000fe4000c000000 */
[----:B------:R-:W-:Y:S01]  /*5f90*/  USEL UR7, UR57, UR7, !UP1 ;  /* 0x0000000739077287 */ /* 0x000fe2000c800000 */
[----:B------:R-:W-:Y:S01]  /*5fa0*/  UMOV UR5, UR9 ;  /* 0x0000000900057c82 */ /* 0x000fe20008000000 */
[----:B------:R-:W-:Y:S02]  /*5fb0*/  UIMAD.WIDE.U32 UR8, UR4, UR40, URZ ;  /* 0x00000028040872a5 */ /* 0x000fe4000f8e00ff */
[----:B------:R-:W-:Y:S03]  /*5fc0*/  USHF.R.U32.HI UR6, URZ, UR12, UR5 ;  /* 0x0000000cff067299 */ /* 0x000fe60008011605 */
[----:B------:R-:W-:Y:S01]  /*5fd0*/  UMOV UR5, UR11 ;  /* 0x0000000b00057c82 */ /* 0x000fe20008000000 */
[----:B------:R-:W-:Y:S02]  /*5fe0*/  UIMAD.WIDE.U32 UR10, UR7, UR40, URZ ;  /* 0x00000028070a72a5 */ /* 0x000fe4000f8e00ff */
[----:B------:R-:W-:Y:S02]  /*5ff0*/  USHF.R.U32.HI UR12, URZ, UR53, UR5 ;  /* 0x00000035ff0c7299 */ /* 0x000fe40008011605 */
[----:B------:R-:W-:Y:S01]  /*6000*/  USEL UR6, UR37, UR6, !UP0 ;  /* 0x0000000625067287 */ /* 0x000fe2000c000000 */
[----:B------:R-:W-:Y:S02]  /*6010*/  UMOV UR5, UR9 ;  /* 0x0000000900057c82 */ /* 0x000fe40008000000 */
[----:B------:R-:W-:Y:S01]  /*6020*/  UMOV UR10, UR11 ;  /* 0x0000000b000a7c82 */ /* 0x000fe20008000000 */
[----:B------:R-:W-:Y:S02]  /*6030*/  @UP2 USHF.R.U32.HI UR4, URZ, UR41, UR5 ;  /* 0x00000029ff042299 */ /* 0x000fe40008011605 */
[----:B------:R-:W-:Y:S02]  /*6040*/  @UP2 USHF.R.U32.HI UR7, URZ, UR41, UR10 ;  /* 0x00000029ff072299 */ /* 0x000fe4000801160a */
[----:B------:R-:W-:Y:S02]  /*6050*/  UIMAD UR4, UR42, UR4, URZ ;  /* 0x000000042a0472a4 */ /* 0x000fe4000f8e02ff */
        /* <DEDUP_REMOVED lines=8> */
[----:B------:R-:W-:Y:S02]  /*60e0*/  USEL UR11, UR6, UR4, !UP2 ;  /* 0x00000004060b7287 */ /* 0x000fe4000d000000 */
[----:B------:R-:W-:Y:S02]  /*60f0*/  UIADD3 UR8, UPT, UPT, -UR5, URZ, URZ ;  /* 0x000000ff05087290 */ /* 0x000fe4000fffe1ff */
[----:B------:R-:W-:Y:S01]  /*6100*/  UIADD3 UR10, UPT, UPT, -UR11, URZ, URZ ;  /* 0x000000ff0b0a7290 */ /* 0x000fe2000fffe1ff */
[----:B------:R-:W-:Y:S01]  /*6110*/  @!UP0 UMOV UR4, UR9 ;  /* 0x0000000900048c82 */ /* 0x000fe20008000000 */
[----:B------:R-:W-:Y:S02]  /*6120*/  UIADD3 UR9, UPT, UPT, -UR6, URZ, URZ ;  /* 0x000000ff06097290 */ /* 0x000fe4000fffe1ff */
[----:B------:R-:W-:Y:S02]  /*6130*/  @!UP0 USHF.R.U32.HI UR4, URZ, UR41, UR4 ;  /* 0x00000029ff048299 */ /* 0x000fe40008011604 */
[----:B------:R-:W-:Y:S02]  /*6140*/  UIMAD UR10, UR42, UR10, UR6 ;  /* 0x0000000a2a0a72a4 */ /* 0x000fe4000f8e0206 */
[----:B------:R-:W-:Y:S04]  /*6150*/  @!UP0 USEL UR4, UR5, UR4, !UP2 ;  /* 0x0000000405048287 */ /* 0x000fe8000d000000 */
[----:B------:R-:W-:Y:S02]  /*6160*/  @!UP0 UIMAD UR10, UR7, UR10, UR4 ;  /* 0x0000000a070a82a4 */ /* 0x000fe4000f8e0204 */
[----:B------:R-:W-:Y:S02]  /*6170*/  @!UP0 UIADD3 UR11, UPT, UPT, UR11, -UR4, URZ ;  /* 0x800000040b0b8290 */ /* 0x000fe4000fffe0ff */
[----:B------:R-:W-:Y:S02]  /*6180*/  UIMAD UR7, UR43, UR8, UR38 ;  /* 0x000000082b0772a4 */ /* 0x000fe4000f8e0226 */
[----:B------:R-:W-:Y:S02]  /*6190*/  @!UP0 UIMAD UR6, UR11, UR42, UR5 ;  /* 0x0000002a0b0682a4 */ /* 0x000fe4000f8e0205 */
[----:B------:R-:W-:Y:S01]  /*61a0*/  UIMAD UR4, UR54, UR9, UR37 ;  /* 0x00000009360472a4 */ /* 0x000fe2000f8e0225 */
[----:B------:R-:W-:Y:S02]  /*61b0*/  @!UP0 UMOV UR5, UR10 ;  /* 0x0000000a00058c82 */ /* 0x000fe40008000000 */
[----:B------:R-:W-:Y:S02]  /*61c0*/  UIMAD UR38, UR5, UR43, UR7 ;  /* 0x0000002b052672a4 */ /* 0x000fe4000f8e0207 */
[----:B------:R-:W-:Y:S11]  /*61d0*/  UIMAD UR37, UR6, UR54, UR4 ;  /* 0x00000036062572a4 */ /* 0x000ff6000f8e0204 */
[----:B------:R-:W-:Y:S01]  /*61e0*/  @!UPT UIADD3 URZ, UPT, UPT, URZ, URZ, URZ ;  /* 0x000000fffffff290 */ /* 0x000fe2000fffe0ff */
.L_x_108:
[----:B------:R-:W-:Y:S01]  /*61f0*/  UISETP.NE.AND UP0, UPT, UR39, 0x1, UPT ;  /* 0x000000012700788c */ /* 0x000fe2000bf05270 */
[----:B------:R-:W-:Y:S01]  /*6200*/  IADD3 R89, PT, PT, R89, 0x1, RZ ;  /* 0x0000000159597810 */ /* 0x000fe20007ffe0ff */
[----:B------:R-:W-:Y:S02]  /*6210*/  UIADD3 UR11, UPT, UPT, UR44, 0x400, URZ ;  /* 0x000004002c0b7890 */ /* 0x000fe4000fffe0ff */
[----:B------:R-:W-:Y:S02]  /*6220*/  USHF.L.U32 UR50, UR16, 0x6, URZ ;  /* 0x0000000610327899 */ /* 0x000fe400080006ff */
[----:B------:R-:W-:Y:S05]  /*6230*/  USHF.L.U32 UR49, UR20, 0x8, URZ ;  /* 0x0000000814317899 */ /* 0x000fea00080006ff */
[----:B------:R-:W2:Y:S01]  /*6240*/  @!UP0 LDCU.128 UR12, c[0x0][0xb10] ;  /* 0x00016200ff0c87ac */ /* 0x000ea20008000c00 */
[----:B------:R-:W3:Y:S01]  /*6250*/  @!UP0 LDCU UR5, c[0x0][0xb0c] ;  /* 0x00016180ff0587ac */ /* 0x000ee20008000800 */
[----:B------:R-:W4:Y:S01]  /*6260*/  @!UP0 LDCU UR10, c[0x0][0xb20] ;  /* 0x00016400ff0a87ac */ /* 0x000f220008000800 */
[----:B--2---:R-:W-:Y:S02]  /*6270*/  UIMAD.WIDE.U32 UR8, UR38, UR12, URZ ;  /* 0x0000000c260872a5 */ /* 0x004fe4000f8e00ff */
[----:B------:R-:W-:Y:S02]  /*6280*/  UIMAD.WIDE.U32 UR6, UR37, UR15, URZ ;  /* 0x0000000f250672a5 */ /* 0x000fe4000f8e00ff */
[----:B------:R-:W-:Y:S03]  /*6290*/  @!UP0 UISETP.NE.AND UP1, UPT, UR14, 0x1, UPT ;  /* 0x000000010e00888c */ /* 0x000fe6000bf25270 */
[----:B------:R-:W-:Y:S01]  /*62a0*/  @!UP0 UMOV UR4, UR9 ;  /* 0x0000000900048c82 */ /* 0x000fe20008000000 */
[----:B---3--:R-:W-:Y:S02]  /*62b0*/  @!UP0 UISETP.NE.AND UP2, UPT, UR5, 0x1, UPT ;  /* 0x000000010500888c */ /* 0x008fe4000bf45270 */
[----:B------:R-:W-:Y:S01]  /*62c0*/  @!UP0 USHF.R.U32.HI UR4, URZ, UR13, UR4 ;  /* 0x0000000dff048299 */ /* 0x000fe20008011604 */
[----:B------:R-:W-:Y:S02]  /*62d0*/  @!UP0 UMOV UR6, UR7 ;  /* 0x0000000700068c82 */ /* 0x000fe40008000000 */
[----:B----4-:R-:W-:Y:S02]  /*62e0*/  @!UP0 USHF.R.U32.HI UR6, URZ, UR10, UR6 ;  /* 0x0000000aff068299 */ /* 0x010fe40008011606 */
[----:B------:R-:W-:Y:S02]  /*62f0*/  @!UP0 USEL UR7, UR38, UR4, !UP2 ;  /* 0x0000000426078287 */ /* 0x000fe4000d000000 */
[----:B------:R-:W-:Y:S04]  /*6300*/  @!UP0 USEL UR6, UR37, UR6, !UP1 ;  /* 0x0000000625068287 */ /* 0x000fe8000c800000 */
[----:B------:R-:W-:Y:S02]  /*6310*/  @!UP0 UIADD3 UR4, UPT, UPT, -UR7, UR6, URZ ;  /* 0x0000000607048290 */ /* 0x000fe4000fffe1ff */
[----:B------:R-:W-:Y:S02]  /*6320*/  @!UP0 UIADD3 UR6, UPT, UPT, UR7, -UR6, URZ ;  /* 0x8000000607068290 */ /* 0x000fe4000fffe0ff */
[----:B------:R-:W-:Y:S02]  /*6330*/  @!UP0 UIMAD UR38, UR4, UR5, UR38 ;  /* 0x00000005042682a4 */ /* 0x000fe4000f8e0226 */
[----:B------:R-:W-:Y:S02]  /*6340*/  @!UP0 UIMAD UR37, UR6, UR14, UR37 ;  /* 0x0000000e062582a4 */ /* 0x000fe4000f8e0225 */
[----:B------:R-:W-:Y:S09]  /*6350*/  ULOP3.LUT UP0, URZ, UR11, 0x1b0, URZ, 0xc0, !UPT ;  /* 0x000001b00bff7892 */ /* 0x000ff2000f80c0ff */
[----:B------:R-:W-:Y:S05]  /*6360*/  BRA.U !UP0, `(.L_x_109) ;  /* 0x0000000108407547 */ /* 0x000fea000b800000 */
[----:B------:R-:W2:Y:S01]  /*6370*/  LDCU.64 UR8, c[0x4][0x88] ;  /* 0x01001100ff0877ac */ /* 0x000ea20008000a00 */
[----:B------:R-:W-:Y:S01]  /*6380*/  MOV R3, 0x0 ;  /* 0x0000000000037802 */ /* 0x000fe20000000f00 */
[----:B------:R-:W-:Y:S02]  /*6390*/  HFMA2 R12, -RZ, RZ, 0, 5.9604644775390625e-08 ;  /* 0x00000001ff0c7431 */ /* 0x000fe400000001ff */
[----:B------:R-:W-:Y:S02]  /*63a0*/  IMAD.MOV.U32 R8, RZ, RZ, 0x70 ;  /* 0x00000070ff087424 */ /* 0x000fe400078e00ff */
[----:B------:R-:W-:Y:S01]  /*63b0*/  IMAD.MOV.U32 R13, RZ, RZ, RZ ;  /* 0x000000ffff0d7224 */ /* 0x000fe200078e00ff */
[----:B------:R-:W3:Y:S01]  /*63c0*/  LDCU.64 UR6, c[0x4][0x90] ;  /* 0x01001200ff0677ac */ /* 0x000ee20008000a00 */
[----:B------:R-:W4:Y:S01]  /*63d0*/  LDC.64 R2, c[0x4][R3] ;  /* 0x0100000003027b82 */ /* 0x000f220000000a00 */
[----:B------:R-:W1:Y:S01]  /*63e0*/  LDCU.64 UR4, c[0x4][0x8] ;  /* 0x01000100ff0477ac */ /* 0x000e620008000a00 */
[----:B--2---:R-:W-:Y:S01]  /*63f0*/  MOV R5, UR9 ;  /* 0x0000000900057c02 */ /* 0x004fe20008000f00 */
[----:B------:R-:W-:Y:S01]  /*6400*/  IMAD.U32 R4, RZ, RZ, UR8 ;  /* 0x00000008ff047e24 */ /* 0x000fe2000f8e00ff */
[----:B---3--:R-:W-:Y:S01]  /*6410*/  MOV R7, UR7 ;  /* 0x0000000700077c02 */ /* 0x008fe20008000f00 */
[----:B------:R-:W-:Y:S01]  /*6420*/  IMAD.U32 R6, RZ, RZ, UR6 ;  /* 0x00000006ff067e24 */ /* 0x000fe2000f8e00ff */
[----:B-1----:R-:W-:Y:S01]  /*6430*/  MOV R11, UR5 ;  /* 0x00000005000b7c02 */ /* 0x002fe20008000f00 */
[----:B------:R-:W-:Y:S02]  /*6440*/  IMAD.U32 R10, RZ, RZ, UR4 ;  /* 0x00000004ff0a7e24 */ /* 0x000fe4000f8e00ff */
[----:B------:R-:W-:Y:S07]  /*6450*/  LEPC R20, `(.L_x_109) ;  /* 0x000000001014794e */ /* 0x000fee0000000000 */
[----:B----45:R-:W-:Y:S05]  /*6460*/  CALL.ABS.NOINC R2 ;  /* 0x0000000002007343 */ /* 0x030fea0003c00000 */
.L_x_109:
[----:B------:R-:W-:Y:S01]  /*6470*/  LOP3.LUT P0, RZ, R96, 0x1b0, RZ, 0xc0, !PT ;  /* 0x000001b060ff7812 */ /* 0x000fe2000780c0ff */
[----:B------:R-:W-:Y:S11]  /*6480*/  BSSY.RECONVERGENT B6, `(.L_x_110) ;  /* 0x0000013000067945 */ /* 0x000ff60003800200 */
[----:B------:R-:W-:Y:S01]  /*6490*/  @!UPT UIADD3 URZ, UPT, UPT, URZ, URZ, URZ ;  /* 0x000000fffffff290 */ /* 0x000fe2000fffe0ff */
[----:B------:R-:W-:Y:S05]  /*64a0*/  @!P0 BRA `(.L_x_111) ;  /* 0x0000000000408947 */ /* 0x000fea0003800000 */
        /* <DEDUP_REMOVED lines=16> */
.L_x_111:
[----:B------:R-:W-:Y:S05]  /*65b0*/  BSYNC.RECONVERGENT B6 ;  /* 0x0000000000067941 */ /* 0x000fea0003800200 */
.L_x_110:
[----:B------:R-:W-:Y:S01]  /*65c0*/  R2UR UR4, R88 ;  /* 0x00000000580472ca */ /* 0x000fe200000e0000 */
[----:B------:R-:W-:Y:S01]  /*65d0*/  UISETP.NE.U32.AND UP0, UPT, UR60, URZ, UPT ;  /* 0x000000ff3c00728c */ /* 0x000fe2000bf05070 */
[----:B------:R-:W-:Y:S02]  /*65e0*/  ISETP.NE.U32.AND P4, PT, R82, RZ, PT ;  /* 0x000000ff5200720c */ /* 0x000fe40003f85070 */
[----:B------:R-:W-:Y:S01]  /*65f0*/  ISETP.NE.U32.AND P2, PT, RZ, UR46, PT ;  /* 0x0000002eff007c0c */ /* 0x000fe2000bf45070 */
[----:B------:R-:W-:Y:S01]  /*6600*/  UISETP.NE.AND.EX UP1, UPT, UR61, URZ, UPT, UP0 ;  /* 0x000000ff3d00728c */ /* 0x000fe2000bf25300 */
[----:B------:R-:W-:Y:S01]  /*6610*/  ISETP.NE.AND.EX P4, PT, R83, RZ, PT, P4 ;  /* 0x000000ff5300720c */ /* 0x000fe20003f85340 */
[----:B------:R-:W-:Y:S01]  /*6620*/  UPLOP3.LUT UP0, UPT, UPT, UPT, UPT, 0x40, 0x4 ;  /* 0x000000000004789c */ /* 0x000fe20003f0e870 */
[----:B------:R-:W-:Y:S05]  /*6630*/  ISETP.NE.AND.EX P2, PT, RZ, UR47, PT, P2 ;  /* 0x0000002fff007c0c */ /* 0x000fea000bf45320 */
[----:B------:R-:W-:Y:S06]  /*6640*/  UISETP.NE.AND UP2, UPT, UR4, URZ, UPT ;  /* 0x000000ff0400728c */ /* 0x000fec000bf45270 */
[----:B------:R-:W-:Y:S05]  /*6650*/  PLOP3.LUT P1, PT, PT, PT, UP2, 0x80, 0x8 ;  /* 0x000000000008781c */ /* 0x000fea0003f2f028 */
[----:B------:R-:W-:Y:S06]  /*6660*/  @UP2 UPLOP3.LUT UP0, UPT, UPT, UPT, UP1, 0x80, 0x8 ;  /* 0x000000000008289c */ /* 0x000fec0003f0f010 */
[----:B------:R-:W-:Y:S01]  /*6670*/  PLOP3.LUT P0, PT, PT, PT, UP0, 0x80, 0x8 ;  /* 0x000000000008781c */ /* 0x000fe20003f0f008 */
[----:B------:R-:W-:Y:S01]  /*6680*/  @!UPT UIADD3 URZ, UPT, UPT, URZ, URZ, URZ ;  /* 0x000000fffffff290 */ /* 0x000fe2000fffe0ff */
[----:B------:R-:W-:Y:S11]  /*6690*/  BRA.U !UP1, `(.L_x_112) ;  /* 0x00000001093c7547 */ /* 0x000ff6000b800000 */
[----:B------:R-:W-:Y:S01]  /*66a0*/  UISETP.NE.U32.AND UP0, UPT, UR46, URZ, UPT ;  /* 0x000000ff2e00728c */ /* 0x000fe2000bf05070 */
[----:B-1----:R-:W-:Y:S01]  /*66b0*/  HFMA2 R0, -RZ, RZ, 0, 5.9604644775390625e-08 ;  /* 0x00000001ff007431 */ /* 0x002fe200000001ff */
[----:B------:R-:W1:Y:S01]  /*66c0*/  LDCU.64 UR8, c[0x0][0x358] ;  /* 0x00006b00ff0877ac */ /* 0x000e620008000a00 */
[----:B------:R-:W-:Y:S01]  /*66d0*/  IMAD.MOV.U32 R85, RZ, RZ, 0x1 ;  /* 0x00000001ff557424 */ /* 0x000fe200078e00ff */
[----:B------:R-:W-:Y:S06]  /*66e0*/  UISETP.NE.AND.EX UP0, UPT, UR47, URZ, UPT, UP0 ;  /* 0x000000ff2f00728c */ /* 0x000fec000bf05300 */
[----:B------:R-:W-:Y:S05]  /*66f0*/  PLOP3.LUT P3, PT, PT, PT, UP0, 0x80, 0x8 ;  /* 0x000000000008781c */ /* 0x000fea0003f6f008 */
[----:B------:R-:W2:Y:S01]  /*6700*/  @UP0 LDCU.64 UR4, c[0x0][0x888] ;  /* 0x00011100ff0407ac */ /* 0x000ea20008000a00 */
[----:B------:R-:W-:Y:S07]  /*6710*/  @UP0 UIMAD UR6, UR36, UR60, URZ ;  /* 0x0000003c240602a4 */ /* 0x000fee000f8e02ff */
[----:B------:R-:W-:Y:S01]  /*6720*/  @!P3 PRMT R85, R0, 0x7610, R85 ;  /* 0x000076100055b816 */ /* 0x000fe20000000055 */
[----:B--2---:R-:W-:Y:S06]  /*6730*/  @UP0 UIMAD.WIDE UR4, UR6, 0x4, UR4 ;  /* 0x00000004060408a5 */ /* 0x004fec000f8e0204 */
[----:B------:R-:W-:Y:S01]  /*6740*/  IMAD.U32 R2, RZ, RZ, UR4 ;  /* 0x00000004ff027e24 */ /* 0x000fe2000f8e00ff */
[----:B------:R-:W-:Y:S04]  /*6750*/  MOV R3, UR5 ;  /* 0x0000000500037c02 */ /* 0x000fe80008000f00 */
[----:B------:R-:W2:Y:S01]  /*6760*/  @!UP0 LDCU UR4, c[0x0][0x880] ;  /* 0x00011000ff0487ac */ /* 0x000ea20008000800 */
[----:B-1---5:R3:W5:Y:S02]  /*6770*/  @P3 LDG.E R41, desc[UR8][R2.64] ;  /* 0x0000000802293981 */ /* 0x022764000c1e1900 */
[----:B--23--:R-:W-:Y:S02]  /*6780*/  @!P3 IMAD.U32 R41, RZ, RZ, UR4 ;  /* 0x00000004ff29be24 */ /* 0x00cfe4000f8e00ff */
.L_x_112:
[----:B------:R-:W-:Y:S05]  /*6790*/  @!P4 BRA `(.L_x_113) ;  /* 0x000000000024c947 */ /* 0x000fea0003800000 */
[----:B------:R-:W-:Y:S01]  /*67a0*/  ISETP.NE.U32.AND P3, PT, R80, RZ, PT ;  /* 0x000000ff5000720c */ /* 0x000fe20003f65070 */
[----:B------:R-:W2:Y:S03]  /*67b0*/  LDCU.64 UR4, c[0x0][0x358] ;  /* 0x00006b00ff0477ac */ /* 0x000ea60008000a00 */
[----:B------:R-:W-:Y:S11]  /*67c0*/  ISETP.NE.AND.EX P3, PT, R81, RZ, PT, P3 ;  /* 0x000000ff5100720c */ /* 0x000ff60003f65330 */
[----:B------:R-:W-:Y:S02]  /*67d0*/  @!UPT UIADD3 URZ, UPT, UPT, URZ, URZ, URZ ;  /* 0x000000fffffff290 */ /* 0x000fe4000fffe0ff */
[----:B------:R-:W3:Y:S01]  /*67e0*/  @P3 LDC.64 R2, c[0x0][0x8a8] ;  /* 0x00022a00ff023b82 */ /* 0x000ee20000000a00 */
[----:B-1----:R-:W-:Y:S04]  /*67f0*/  @P3 IMAD R0, R82, UR36, RZ ;  /* 0x0000002452003c24 */ /* 0x002fe8000f8e02ff */
[----:B---3--:R-:W-:Y:S05]  /*6800*/  @P3 IMAD.WIDE R2, R0, 0x4, R2 ;  /* 0x0000000400023825 */ /* 0x008fea00078e0202 */
[----:B--2--5:R2:W5:Y:S02]  /*6810*/  @P3 LDG.E R38, desc[UR4][R2.64] ;  /* 0x0000000402263981 */ /* 0x024564000c1e1900 */
[----:B--2---:R-:W3:Y:S02]  /*6820*/  @!P3 LDC R38, c[0x0][0x8a0] ;  /* 0x00022800ff26bb82 */ /* 0x004ee40000000800 */
.L_x_113:
[----:B-----5:R-:W-:Y:S01]  /*6830*/  FSETP.NEU.AND P4, PT, R41, RZ, PT ;  /* 0x000000ff2900720b */ /* 0x020fe20003f8d000 */
[----:B------:R-:W-:Y:S01]  /*6840*/  BSSY B1, `(.L_x_114) ;  /* 0x0000042000017945 */ /* 0x000fe20003800000 */
[----:B------:R-:W-:Y:S01]  /*6850*/  SEL R6, RZ, 0xffffffff, P2 ;  /* 0xffffffffff067807 */ /* 0x000fe20001000000 */
[----:B------:R-:W-:Y:S01]  /*6860*/  IMAD.MOV.U32 R100, RZ, RZ, 0x1 ;  /* 0x00000001ff647424 */ /* 0x000fe200078e00ff */
[----:B------:R-:W-:Y:S02]  /*6870*/  LOP3.LUT P3, RZ, R85, 0xff, RZ, 0xc0, !PT ;  /* 0x000000ff55ff7812 */ /* 0x000fe4000786c0ff */
[----:B------:R-:W-:Y:S02]  /*6880*/  CS2R R78, SRZ ;  /* 0x00000000004e7805 */ /* 0x000fe4000001ff00 */
[----:B------:R-:W-:Y:S02]  /*6890*/  @P1 SEL R3, RZ, 0xffffffff, P4 ;  /* 0xffffffffff031807 */ /* 0x000fe40002000000 */
[----:B------:R-:W-:Y:S02]  /*68a0*/  CS2R R76, SRZ ;  /* 0x00000000004c7805 */ /* 0x000fe4000001ff00 */
[----:B------:R-:W-:Y:S02]  /*68b0*/  LEA R2, R93, UR44, 0x3 ;  /* 0x0000002c5d027c11 */ /* 0x000fe4000f8e18ff */
[----:B------:R-:W-:Y:S02]  /*68c0*/  CS2R R74, SRZ ;  /* 0x00000000004a7805 */ /* 0x000fe4000001ff00 */
[----:B------:R-:W-:Y:S02]  /*68d0*/  @P0 SEL R3, R6, R3, !P3 ;  /* 0x0000000306030207 */ /* 0x000fe40005800000 */
[----:B------:R-:W-:Y:S02]  /*68e0*/  CS2R R72, SRZ ;  /* 0x0000000000487805 */ /* 0x000fe4000001ff00 */
[----:B------:R-:W-:Y:S02]  /*68f0*/  LEA R71, R36, UR44, 0x3 ;  /* 0x0000002c24477c11 */ /* 0x000fe4000f8e18ff */
[----:B------:R-:W-:Y:S02]  /*6900*/  @P1 LOP3.LUT R3, R3, 0x1, RZ, 0xc0, !PT ;  /* 0x0000000103031812 */ /* 0x000fe400078ec0ff */
[----:B------:R-:W-:Y:S02]  /*6910*/  SHF.L.U32 R4, R94, 0x1f, RZ ;  /* 0x0000001f5e047819 */ /* 0x000fe400000006ff */
[----:B------:R-:W-:Y:S02]  /*6920*/  ISETP.NE.U32.OR P6, PT, R3, 0x1, !P1 ;  /* 0x000000010300780c */ /* 0x000fe40004fc5470 */
[----:B------:R-:W-:Y:S02]  /*6930*/  PLOP3.LUT P2, PT, PT, PT, UP1, 0x80, 0x8 ;  /* 0x000000000008781c */ /* 0x000fe40003f4f018 */
[----:B------:R-:W-:Y:S02]  /*6940*/  LEA.HI R39, R36, R36, RZ, 0x1 ;  /* 0x0000002424277211 */ /* 0x000fe400078f08ff */
[----:B------:R-:W-:Y:S02]  /*6950*/  SEL R3, RZ, 0xffffffff, P4 ;  /* 0xffffffffff037807 */ /* 0x000fe40002000000 */
[----:B------:R-:W-:Y:S01]  /*6960*/  P2R R102, PR, RZ, 0x40 ;  /* 0x00000040ff667803 */ /* 0x000fe20000000000 */
[C---:B-1----:R-:W-:Y:S01]  /*6970*/  IMAD.SHL.U32 R0, R39.reuse, 0x80, RZ ;  /* 0x0000008027007824 */ /* 0x042fe200078e00ff */
[----:B------:R-:W-:Y:S03]  /*6980*/  LOP3.LUT R39, R39, 0xffe, RZ, 0xc0, !PT ;  /* 0x00000ffe27277812 */ /* 0x000fe600078ec0ff */
[----:B------:R-:W-:Y:S02]  /*6990*/  @P6 SHF.L.U32 R5, R91, 0x1f, RZ ;  /* 0x0000001f5b056819 */ /* 0x000fe400000006ff */
[----:B------:R-:W-:Y:S01]  /*69a0*/  @P2 SEL R3, R6, R3, !P3 ;  /* 0x0000000306032207 */ /* 0x000fe20005800000 */
[----:B------:R-:W-:Y:S01]  /*69b0*/  IMAD.IADD R39, R36, 0x1, -R39 ;  /* 0x0000000124277824 */ /* 0x000fe200078e0a27 */
[----:B------:R-:W1:Y:S01]  /*69c0*/  @P6 SYNCS.PHASECHK.TRANS64.TRYWAIT P1, [R2+URZ+0x140], R5 ;  /* 0x00014005020065a7 */ /* 0x000e6200080211ff */
[----:B------:R-:W-:Y:S02]  /*69d0*/  LOP3.LUT R0, R0, 0xffffff00, RZ, 0xc0, !PT ;  /* 0xffffff0000007812 */ /* 0x000fe400078ec0ff */
[----:B------:R-:W-:Y:S03]  /*69e0*/  LOP3.LUT R3, R3, 0x1, RZ, 0xc0, !PT ;  /* 0x0000000103037812 */ /* 0x000fe600078ec0ff */
[----:B------:R-:W-:Y:S01]  /*69f0*/  IMAD.IADD R0, R37, 0x1, R0 ;  /* 0x0000000125007824 */ /* 0x000fe200078e0200 */
[----:B------:R-:W-:Y:S03]  /*6a00*/  ISETP.NE.U32.AND P5, PT, R3, 0x1, PT ;  /* 0x000000010300780c */ /* 0x000fe60003fa5070 */
[----:B------:R-:W-:Y:S01]  /*6a10*/  IMAD R39, R39, 0x100000, R0 ;  /* 0x0010000027277824 */ /* 0x000fe200078e0200 */
[----:B------:R-:W-:Y:S01]  /*6a20*/  P2R R101, PR, RZ, 0x20 ;  /* 0x00000020ff657803 */ /* 0x000fe20000000000 */
[----:B------:R2:W4:Y:S01]  /*6a30*/  SYNCS.PHASECHK.TRANS64.TRYWAIT P0, [R71+URZ+0x1b0], R4 ;  /* 0x0001b004470075a7 */ /* 0x00052200080011ff */
[----:B-1----:R-:W-:Y:S01]  /*6a40*/  @P6 SEL R100, RZ, 0x1, !P1 ;  /* 0x00000001ff646807 */ /* 0x002fe20004800000 */
[----:B--2---:R-:W-:Y:S06]  /*6a50*/  @!P6 BRA `(.L_x_115) ;  /* 0x000000000080e947 */ /* 0x004fec0003800000 */
[----:B------:R-:W-:Y:S01]  /*6a60*/  @P5 IMAD R6, R93, 0x1000, R84 ;  /* 0x000010005d065824 */ /* 0x000fe200078e0254 */
[----:B------:R-:W1:Y:S01]  /*6a70*/  S2R R0, SR_CgaCtaId ;  /* 0x0000000000007919 */ /* 0x000e620000008800 */
[----:B------:R-:W-:Y:S01]  /*6a80*/  ISETP.NE.AND P1, PT, R100, RZ, PT ;  /* 0x000000ff6400720c */ /* 0x000fe20003f25270 */
[----:B------:R-:W-:Y:S01]  /*6a90*/  BSSY B0, `(.L_x_116) ;  /* 0x000000b000007945 */ /* 0x000fe20003800000 */
[----:B------:R-:W-:Y:S01]  /*6aa0*/  @P5 VIADD R5, R6, UR44 ;  /* 0x0000002c06055c36 */ /* 0x000fe20008000000 */
[----:B------:R-:W-:Y:S02]  /*6ab0*/  CS2R R74, SRZ ;  /* 0x00000000004a7805 */ /* 0x000fe4000001ff00 */
[----:B------:R-:W-:Y:S02]  /*6ac0*/  CS2R R72, SRZ ;  /* 0x0000000000487805 */ /* 0x000fe4000001ff00 */
[----:B------:R-:W-:Y:S01]  /*6ad0*/  CS2R R78, SRZ ;  /* 0x00000000004e7805 */ /* 0x000fe2000001ff00 */
[----:B------:R-:W-:Y:S01]  /*6ae0*/  @P5 IMAD R5, R95, -0x10, R5 ;  /* 0xfffffff05f055824 */ /* 0x000fe200078e0205 */
[----:B------:R-:W-:Y:S04]  /*6af0*/  CS2R R76, SRZ ;  /* 0x00000000004c7805 */ /* 0x000fe8000001ff00 */
[----:B------:R-:W-:Y:S05]  /*6b00*/  @P1 BRA `(.L_x_117) ;  /* 0x00000000000c1947 */ /* 0x000fea0003800000 */
[----:B------:R-:W-:Y:S04]  /*6b10*/  SHF.L.U32 R3, R91, 0x1f, RZ ;  /* 0x0000001f5b037819 */ /* 0x000fe800000006ff */
[----:B------:R-:W2:Y:S02]  /*6b20*/  SYNCS.PHASECHK.TRANS64.TRYWAIT P1, [R2+URZ+0x140], R3 ;  /* 0x00014003020075a7 */ /* 0x000ea400080211ff */
[----:B--2---:R-:W-:Y:S05]  /*6b30*/  @!P1 BRA `(.L_x_118) ;  /* 0x0000004400889947 */ /* 0x004fea0003800000 */
.L_x_117:
[----:B------:R-:W-:Y:S05]  /*6b40*/  BSYNC B0 ;  /* 0x0000000000007941 */ /* 0x000fea0003800000 */
.L_x_116:
[----:B------:R-:W-:Y:S01]  /*6b50*/  ISETP.NE.AND P1, PT, R101, RZ, PT ;  /* 0x000000ff6500720c */ /* 0x000fe20003f25270 */
[----:B--2---:R-:W-:Y:S02]  /*6b60*/  VIADD R3, R2, 0x160 ;  /* 0x0000016002037836 */ /* 0x004fe40000000000 */
[----:B------:R-:W-:Y:S03]  /*6b70*/  VIADD R93, R93, 0x1 ;  /* 0x000000015d5d7836 */ /* 0x000fe60000000000 */
[----:B-1----:R-:W-:Y:S07]  /*6b80*/  PRMT R0, R0, 0x654, R3 ;  /* 0x0000065400007816 */ /* 0x002fee0000000003 */
[----:B------:R1:W2:Y:S04]  /*6b90*/  @P1 LDS.128 R72, [R6+UR44+0x400] ;  /* 0x0004002c06481984 */ /* 0x0002a80008000c00 */
[----:B------:R1:W1:Y:S01]  /*6ba0*/  @P1 LDS.128 R76, [R5+0x410] ;  /* 0x00041000054c1984 */ /* 0x0002620000000c00 */
[C---:B------:R-:W-:Y:S01]  /*6bb0*/  ISETP.NE.AND P1, PT, R93.reuse, 0x4, PT ;  /* 0x000000045d00780c */ /* 0x040fe20003f25270 */
[----:B------:R-:W-:Y:S01]  /*6bc0*/  @!PT LDS RZ, [RZ] ;  /* 0x00000000fffff984 */ /* 0x000fe20000000800 */
[----:B------:R-:W-:Y:S01]  /*6bd0*/  @!PT LDS RZ, [RZ] ;  /* 0x00000000fffff984 */ /* 0x000fe20000000800 */
[----:B------:R-:W-:Y:S01]  /*6be0*/  @!PT LDS RZ, [RZ] ;  /* 0x00000000fffff984 */ /* 0x000fe20000000800 */
[----:B------:R-:W-:Y:S01]  /*6bf0*/  @!PT LDS RZ, [RZ] ;  /* 0x00000000fffff984 */ /* 0x000fe20000000800 */
[----:B------:R5:W-:Y:S06]  /*6c00*/  MEMBAR.ALL.CTA ;  /* 0x0000000000007992 */ /* 0x000bec0000008000 */
[----:B-----5:R-:W5:Y:S01]  /*6c10*/  FENCE.VIEW.ASYNC.S ;  /* 0x00000000000073c6 */ /* 0x020f620000000000 */
[----:B------:R-:W-:Y:S01]  /*6c20*/  SEL R93, R93, RZ, P1 ;  /* 0x000000ff5d5d7207 */ /* 0x000fe20000800000 */
[----:B-----5:R5:W-:Y:S02]  /*6c30*/  SYNCS.ARRIVE.TRANS64.RED.A1T0 RZ, [R0+URZ], RZ ;  /* 0x000000ff00ff79a7 */ /* 0x020be400081004ff */
[----:B-----5:R-:W-:Y:S04]  /*6c40*/  SEL R0, RZ, 0x1, P1 ;  /* 0x00000001ff007807 */ /* 0x020fe80000800000 */
[----:B--2---:R-:W-:Y:S02]  /*6c50*/  LOP3.LUT R91, R91, R0, RZ, 0x3c, !PT ;  /* 0x000000005b5b7212 */ /* 0x004fe400078e3cff */
.L_x_115:
[----:B------:R-:W-:Y:S05]  /*6c60*/  BSYNC B1 ;  /* 0x0000000000017941 */ /* 0x000fea0003800000 */
.L_x_114:
[----:B------:R-:W-:Y:S04]  /*6c70*/  SHF.R.U32.HI R3, RZ, 0x15, R39 ;  /* 0x00000015ff037819 */ /* 0x000fe80000011627 */
[----:B------:R-:W-:Y:S01]  /*6c80*/  LOP3.LUT P1, RZ, R3, 0x3, R86, 0x48, !PT ;  /* 0x0000000303ff7812 */ /* 0x000fe20007824856 */
[----:B------:R-:W-:Y:S01]  /*6c90*/  @!UPT UIADD3 URZ, UPT, UPT, URZ, URZ, URZ ;  /* 0x000000fffffff290 */ /* 0x000fe2000fffe0ff */
[----:B----4-:R-:W-:Y:S11]  /*6ca0*/  @P0 BRA `(.L_x_119) ;  /* 0x0000000000080947 */ /* 0x010ff60003800000 */
[----:B------:R-:W2:Y:S02]  /*6cb0*/  SYNCS.PHASECHK.TRANS64.TRYWAIT P0, [R71+URZ+0x1b0], R4 ;  /* 0x0001b004470075a7 */ /* 0x000ea400080011ff */
[----:B--2---:R-:W-:Y:S05]  /*6cc0*/  @!P0 BRA `(.L_x_120) ;  /* 0x0000004400388947 */ /* 0x004fea0003800000 */
.L_x_119:
[----:B------:R-:W-:Y:S05]  /*6cd0*/  @!P1 BRA `(.L_x_121) ;  /* 0x0000000000409947 */ /* 0x000fea0003800000 */
[----:B------:R-:W1:Y:S01]  /*6ce0*/  LDCU.64 UR8, c[0x4][0x78] ;  /* 0x01000f00ff0877ac */ /* 0x000e620008000a00 */
[----:B------:R-:W-:Y:S01]  /*6cf0*/  MOV R3, 0x0 ;  /* 0x0000000000037802 */ /* 0x000fe20000000f00 */
[----:B------:R-:W-:Y:S02]  /*6d00*/  HFMA2 R12, -RZ, RZ, 0, 5.9604644775390625e-08 ;  /* 0x00000001ff0c7431 */ /* 0x000fe400000001ff */
[----:B------:R-:W-:Y:S02]  /*6d10*/  IMAD.MOV.U32 R8, RZ, RZ, 0x192 ;  /* 0x00000192ff087424 */ /* 0x000fe400078e00ff */
[----:B------:R-:W-:Y:S01]  /*6d20*/  IMAD.MOV.U32 R13, RZ, RZ, RZ ;  /* 0x000000ffff0d7224 */ /* 0x000fe200078e00ff */
[----:B------:R-:W4:Y:S01]  /*6d30*/  LDCU.64 UR6, c[0x4][0x80] ;  /* 0x01001000ff0677ac */ /* 0x000f220008000a00 */
[----:B------:R-:W3:Y:S01]  /*6d40*/  LDC.64 R2, c[0x4][R3] ;  /* 0x0100000003027b82 */ /* 0x000ee20000000a00 */
[----:B------:R-:W5:Y:S01]  /*6d50*/  LDCU.64 UR4, c[0x4][0x18] ;  /* 0x01000300ff0477ac */ /* 0x000f620008000a00 */
[----:B-1----:R-:W-:Y:S01]  /*6d60*/  MOV R5, UR9 ;  /* 0x0000000900057c02 */ /* 0x002fe20008000f00 */
[----:B--2---:R-:W-:Y:S01]  /*6d70*/  IMAD.U32 R4, RZ, RZ, UR8 ;  /* 0x00000008ff047e24 */ /* 0x004fe2000f8e00ff */
[----:B----4-:R-:W-:Y:S01]  /*6d80*/  MOV R7, UR7 ;  /* 0x0000000700077c02 */ /* 0x010fe20008000f00 */
[----:B------:R-:W-:Y:S01]  /*6d90*/  IMAD.U32 R6, RZ, RZ, UR6 ;  /* 0x00000006ff067e24 */ /* 0x000fe2000f8e00ff */
[----:B-----5:R-:W-:Y:S01]  /*6da0*/  MOV R11, UR5 ;  /* 0x00000005000b7c02 */ /* 0x020fe20008000f00 */
[----:B------:R-:W-:Y:S02]  /*6db0*/  IMAD.U32 R10, RZ, RZ, UR4 ;  /* 0x00000004ff0a7e24 */ /* 0x000fe4000f8e00ff */
[----:B------:R-:W-:Y:S07]  /*6dc0*/  LEPC R20, `(.L_x_121) ;  /* 0x000000001014794e */ /* 0x000fee0000000000 */
[----:B---3--:R-:W-:Y:S05]  /*6dd0*/  CALL.ABS.NOINC R2 ;  /* 0x0000000002007343 */ /* 0x008fea0003c00000 */
.L_x_121:
[-C--:B------:R-:W-:Y:S01]  /*6de0*/  F2FP.F16.E4M3.UNPACK_B R42, R72.reuse ;  /* 0x00000048ff2a723e */ /* 0x080fe200020006ff */
[----:B------:R-:W-:Y:S05]  /*6df0*/  WARPSYNC.ALL ;  /* 0x0000000000007948 */ /* 0x000fea0003800000 */
[----:B------:R-:W-:Y:S01]  /*6e00*/  R2UR UR4, R39 ;  /* 0x00000000270472ca */ /* 0x000fe200000e0000 */
[--C-:B------:R-:W-:Y:S01]  /*6e10*/  HADD2.F32 R40, -RZ, R42.reuse.H0_H0 ;  /* 0x2000002aff287230 */ /* 0x100fe20000004100 */
[----:B------:R-:W-:Y:S01]  /*6e20*/  F2FP.F16.E4M3.UNPACK_B R43, R72.H1 ;  /* 0x00000048ff2b723e */ /* 0x000fe200030006ff */
[----:B------:R-:W-:Y:S01]  /*6e30*/  HADD2.F32 R42, -RZ, R42.H1_H1 ;  /* 0x3000002aff2a7230 */ /* 0x000fe20000004100 */
[-C--:B------:R-:W-:Y:S01]  /*6e40*/  F2FP.F16.E4M3.UNPACK_B R45, R73.reuse ;  /* 0x00000049ff2d723e */ /* 0x080fe200020006ff */
[----:B------:R-:W-:Y:S01]  /*6e50*/  BSSY.RECONVERGENT B0, `(.L_x_122) ;  /* 0x0000099000007945 */ /* 0x000fe20003800200 */
[----:B------:R-:W-:Y:S01]  /*6e60*/  F2FP.F16.E4M3.UNPACK_B R47, R73.H1 ;  /* 0x00000049ff2f723e */ /* 0x000fe200030006ff */
[--C-:B------:R-:W-:Y:S01]  /*6e70*/  HADD2.F32 R44, -RZ, R43.reuse.H0_H0 ;  /* 0x2000002bff2c7230 */ /* 0x100fe20000004100 */
[-C--:B------:R-:W-:Y:S01]  /*6e80*/  F2FP.F16.E4M3.UNPACK_B R49, R74.reuse ;  /* 0x0000004aff31723e */ /* 0x080fe200020006ff */
[----:B------:R-:W-:Y:S01]  /*6e90*/  HADD2.F32 R46, -RZ, R43.H1_H1 ;  /* 0x3000002bff2e7230 */ /* 0x000fe20000004100 */
[----:B------:R-:W-:Y:S01]  /*6ea0*/  F2FP.F16.E4M3.UNPACK_B R51, R74.H1 ;  /* 0x0000004aff33723e */ /* 0x000fe200030006ff */
[--C-:B------:R-:W-:Y:S01]  /*6eb0*/  HADD2.F32 R43, -RZ, R45.reuse.H0_H0 ;  /* 0x2000002dff2b7230 */ /* 0x100fe20000004100 */
[-C--:B------:R-:W-:Y:S01]  /*6ec0*/  F2FP.F16.E4M3.UNPACK_B R53, R75.reuse ;  /* 0x0000004bff35723e */ /* 0x080fe200020006ff */
[----:B-12---:R-:W-:Y:S01]  /*6ed0*/  LDTM.16dp32bit_t0_t15.x32 R4, tmem[UR4] ;  /* 0x00000004000479ee */ /* 0x006fe20008a80000 */
[----:B------:R-:W3:Y:S01]  /*6ee0*/  LDTM.16dp32bit_t16_t31.x32 R4, tmem[UR4+0x20] ;  /* 0x00002004000479ee */ /* 0x000ee20008aa0000 */
[----:B------:R-:W-:Y:S01]  /*6ef0*/  IADD3 R112, PT, PT, R84, UR44, RZ ;  /* 0x0000002c54707c10 */ /* 0x000fe2000fffe0ff */
[----:B------:R-:W-:Y:S01]  /*6f00*/  HADD2.F32 R48, -RZ, R45.H1_H1 ;  /* 0x3000002dff307230 */ /* 0x000fe20000004100 */
[----:B------:R-:W-:Y:S01]  /*6f10*/  SHF.L.U32 R103, R90, 0x4, RZ ;  /* 0x000000045a677819 */ /* 0x000fe200000006ff */
[----:B------:R-:W-:Y:S01]  /*6f20*/  HADD2.F32 R52, -RZ, R49.H1_H1 ;  /* 0x30000031ff347230 */ /* 0x000fe20000004100 */
[----:B------:R-:W-:Y:S01]  /*6f30*/  F2FP.F16.E4M3.UNPACK_B R55, R75.H1 ;  /* 0x0000004bff37723e */ /* 0x000fe200030006ff */
[----:B------:R-:W-:Y:S01]  /*6f40*/  HADD2.F32 R56, -RZ, R53.H1_H1 ;  /* 0x30000035ff387230 */ /* 0x000fe20000004100 */
[-C--:B------:R-:W-:Y:S01]  /*6f50*/  F2FP.F16.E4M3.UNPACK_B R57, R76.reuse ;  /* 0x0000004cff39723e */ /* 0x080fe200020006ff */
[--C-:B------:R-:W-:Y:S01]  /*6f60*/  HADD2.F32 R45, -RZ, R47.reuse.H0_H0 ;  /* 0x2000002fff2d7230 */ /* 0x100fe20000004100 */
[----:B------:R-:W-:Y:S01]  /*6f70*/  F2FP.F16.E4M3.UNPACK_B R59, R76.H1 ;  /* 0x0000004cff3b723e */ /* 0x000fe200030006ff */
[----:B------:R-:W-:Y:S01]  /*6f80*/  HADD2.F32 R50, -RZ, R47.H1_H1 ;  /* 0x3000002fff327230 */ /* 0x000fe20000004100 */
[-C--:B------:R-:W-:Y:S01]  /*6f90*/  F2FP.F16.E4M3.UNPACK_B R61, R77.reuse ;  /* 0x0000004dff3d723e */ /* 0x080fe200020006ff */
[----:B------:R-:W-:Y:S01]  /*6fa0*/  HADD2.F32 R47, -RZ, R49.H0_H0 ;  /* 0x20000031ff2f7230 */ /* 0x000fe20000004100 */
[----:B------:R-:W-:Y:S01]  /*6fb0*/  F2FP.F16.E4M3.UNPACK_B R63, R77.H1 ;  /* 0x0000004dff3f723e */ /* 0x000fe200030006ff */
[----:B------:R-:W-:Y:S01]  /*6fc0*/  HADD2.F32 R60, -RZ, R57.H1_H1 ;  /* 0x30000039ff3c7230 */ /* 0x000fe20000004100 */
[-C--:B------:R-:W-:Y:S01]  /*6fd0*/  F2FP.F16.E4M3.UNPACK_B R65, R78.reuse ;  /* 0x0000004eff41723e */ /* 0x080fe200020006ff */
[----:B------:R-:W-:Y:S01]  /*6fe0*/  HADD2.F32 R64, -RZ, R61.H1_H1 ;  /* 0x3000003dff407230 */ /* 0x000fe20000004100 */
[----:B------:R-:W-:Y:S01]  /*6ff0*/  F2FP.F16.E4M3.UNPACK_B R67, R78.H1 ;  /* 0x0000004eff43723e */ /* 0x000fe200030006ff */
[----:B------:R-:W-:Y:S01]  /*7000*/  HADD2.F32 R49, -RZ, R51.H0_H0 ;  /* 0x20000033ff317230 */ /* 0x000fe20000004100 */
[----:B------:R-:W-:Y:S01]  /*7010*/  ISETP.NE.AND P0, PT, R97, RZ, PT ;  /* 0x000000ff6100720c */ /* 0x000fe20003f05270 */
[----:B------:R-:W-:Y:S01]  /*7020*/  HADD2.F32 R68, -RZ, R65.H1_H1 ;  /* 0x30000041ff447230 */ /* 0x000fe20000004100 */
[----:B------:R-:W-:Y:S01]  /*7030*/  ISETP.NE.AND P6, PT, R102, RZ, PT ;  /* 0x000000ff6600720c */ /* 0x000fe20003fc5270 */
[----:B------:R-:W-:Y:S02]  /*7040*/  HADD2.F32 R54, -RZ, R51.H1_H1 ;  /* 0x30000033ff367230 */ /* 0x000fe40000004100 */
[C---:B---3--:R-:W-:Y:S01]  /*7050*/  FMUL R0, R38.reuse, R4 ;  /* 0x0000000426007220 */ /* 0x048fe20000400000 */
[C---:B------:R-:W-:Y:S01]  /*7060*/  FMUL R2, R38.reuse, R5 ;  /* 0x0000000526027220 */ /* 0x040fe20000400000 */
[C---:B------:R-:W-:Y:S01]  /*7070*/  FMUL R4, R38.reuse, R8 ;  /* 0x0000000826047220 */ /* 0x040fe20000400000 */
[C---:B------:R-:W-:Y:S01]  /*7080*/  FMUL R5, R38.reuse, R9 ;  /* 0x0000000926057220 */ /* 0x040fe20000400000 */
[C---:B------:R-:W-:Y:S01]  /*7090*/  FFMA R0, R41.reuse, R40, R0 ;  /* 0x0000002829007223 */ /* 0x040fe20000000000 */
[C---:B------:R-:W-:Y:S01]  /*70a0*/  FFMA R2, R41.reuse, R42, R2 ;  /* 0x0000002a29027223 */ /* 0x040fe20000000002 */
[C---:B------:R-:W-:Y:S01]  /*70b0*/  FMUL R8, R38.reuse, R12 ;  /* 0x0000000c26087220 */ /* 0x040fe20000400000 */
[C---:B------:R-:W-:Y:S01]  /*70c0*/  FMUL R9, R38.reuse, R13 ;  /* 0x0000000d26097220 */ /* 0x040fe20000400000 */
[----:B------:R-:W-:Y:S02]  /*70d0*/  HADD2.F32 R51, -RZ, R53.H0_H0 ;  /* 0x20000035ff337230 */ /* 0x000fe40000004100 */
[C---:B------:R-:W-:Y:S01]  /*70e0*/  FMUL R12, R38.reuse, R16 ;  /* 0x00000010260c7220 */ /* 0x040fe20000400000 */
        /* <DEDUP_REMOVED lines=13> */
[C---:B------:R-:W-:Y:S01]  /*71c0*/  FFMA R3, R41.reuse, R44, R3 ;  /* 0x0000002c29037223 */ /* 0x040fe20000000003 */
[----:B------:R-:W-:Y:S01]  /*71d0*/  F2FP.F16.E4M3.UNPACK_B R40, R79 ;  /* 0x0000004fff28723e */ /* 0x000fe200020006ff */
[C---:B------:R-:W-:Y:S01]  /*71e0*/  FFMA R7, R41.reuse, R46, R7 ;  /* 0x0000002e29077223 */ /* 0x040fe20000000007 */
[C---:B------:R-:W-:Y:S01]  /*71f0*/  FFMA R4, R41.reuse, R43, R4 ;  /* 0x0000002b29047223 */ /* 0x040fe20000000004 */
[----:B------:R-:W-:Y:S01]  /*7200*/  F2FP.F16.E4M3.UNPACK_B R42, R79.H1 ;  /* 0x0000004fff2a723e */ /* 0x000fe200030006ff */
[C---:B------:R-:W-:Y:S01]  /*7210*/  FFMA R5, R41.reuse, R48, R5 ;  /* 0x0000003029057223 */ /* 0x040fe20000000005 */
[----:B------:R-:W-:Y:S01]  /*7220*/  FFMA R6, R41, R45, R6 ;  /* 0x0000002d29067223 */ /* 0x000fe20000000006 */
[----:B------:R-:W-:Y:S01]  /*7230*/  F2FP.SATFINITE.E4M3.F32.PACK_AB_MERGE_C R99, R7, R3, RZ ;  /* 0x000000030763723e */ /* 0x000fe200048070ff */
[C---:B------:R-:W-:Y:S01]  /*7240*/  FFMA R11, R41.reuse, R50, R11 ;  /* 0x00000032290b7223 */ /* 0x040fe2000000000b */
[C---:B------:R-:W-:Y:S01]  /*7250*/  FFMA R8, R41.reuse, R47, R8 ;  /* 0x0000002f29087223 */ /* 0x040fe20000000008 */
[----:B------:R-:W-:Y:S01]  /*7260*/  FMUL R10, R38, R14 ;  /* 0x0000000e260a7220 */ /* 0x000fe20000400000 */
[----:B------:R-:W-:Y:S01]  /*7270*/  F2FP.SATFINITE.E4M3.F32.PACK_AB_MERGE_C R104, R2, R0, R99 ;  /* 0x000000000268723e */ /* 0x000fe20004807063 */
[----:B------:R-:W-:Y:S01]  /*7280*/  FFMA R9, R41, R52, R9 ;  /* 0x0000003429097223 */ /* 0x000fe20000000009 */
[----:B------:R-:W-:Y:S01]  /*7290*/  F2FP.SATFINITE.E4M3.F32.PACK_AB_MERGE_C R105, R11, R6, RZ ;  /* 0x000000060b69723e */ /* 0x000fe200048070ff */
[----:B------:R-:W-:Y:S01]  /*72a0*/  FFMA R10, R41, R49, R10 ;  /* 0x00000031290a7223 */ /* 0x000fe2000000000a */
[----:B------:R-:W-:Y:S01]  /*72b0*/  IADD3 R99, PT, PT, R112, R103, RZ ;  /* 0x0000006770637210 */ /* 0x000fe20007ffe0ff */
[C---:B------:R-:W-:Y:S01]  /*72c0*/  FMUL R15, R38.reuse, R15 ;  /* 0x0000000f260f7220 */ /* 0x040fe20000400000 */
[--C-:B------:R-:W-:Y:S01]  /*72d0*/  HADD2.F32 R53, -RZ, R55.reuse.H0_H0 ;  /* 0x20000037ff357230 */ /* 0x100fe20000004100 */
[----:B------:R-:W-:Y:S01]  /*72e0*/  F2FP.SATFINITE.E4M3.F32.PACK_AB_MERGE_C R105, R5, R4, R105 ;  /* 0x000000040569723e */ /* 0x000fe20004807069 */
[----:B------:R-:W-:Y:S02]  /*72f0*/  HADD2.F32 R58, -RZ, R55.H1_H1 ;  /* 0x30000037ff3a7230 */ /* 0x000fe40000004100 */
[C---:B------:R-:W-:Y:S01]  /*7300*/  FFMA R15, R41.reuse, R54, R15 ;  /* 0x00000036290f7223 */ /* 0x040fe2000000000f */
[C---:B------:R-:W-:Y:S01]  /*7310*/  FFMA R12, R41.reuse, R51, R12 ;  /* 0x00000033290c7223 */ /* 0x040fe2000000000c */
[C---:B------:R-:W-:Y:S01]  /*7320*/  FFMA R13, R41.reuse, R56, R13 ;  /* 0x00000038290d7223 */ /* 0x040fe2000000000d */
[----:B------:R-:W-:Y:S02]  /*7330*/  HADD2.F32 R55, -RZ, R57.H0_H0 ;  /* 0x20000039ff377230 */ /* 0x000fe40000004100 */
[C---:B------:R-:W-:Y:S01]  /*7340*/  FMUL R14, R38.reuse, R18 ;  /* 0x00000012260e7220 */ /* 0x040fe20000400000 */
[C---:B------:R-:W-:Y:S01]  /*7350*/  FMUL R19, R38.reuse, R19 ;  /* 0x0000001326137220 */ /* 0x040fe20000400000 */
[--C-:B------:R-:W-:Y:S02]  /*7360*/  HADD2.F32 R57, -RZ, R59.reuse.H0_H0 ;  /* 0x2000003bff397230 */ /* 0x100fe40000004100 */
[C---:B------:R-:W-:Y:S01]  /*7370*/  FMUL R18, R38.reuse, R22 ;  /* 0x0000001626127220 */ /* 0x040fe20000400000 */
[C---:B------:R-:W-:Y:S01]  /*7380*/  FFMA R14, R41.reuse, R53, R14 ;  /* 0x00000035290e7223 */ /* 0x040fe2000000000e */
[----:B------:R-:W-:Y:S02]  /*7390*/  HADD2.F32 R62, -RZ, R59.H1_H1 ;  /* 0x3000003bff3e7230 */ /* 0x000fe40000004100 */
[C---:B------:R-:W-:Y:S01]  /*73a0*/  FFMA R19, R41.reuse, R58, R19 ;  /* 0x0000003a29137223 */ /* 0x040fe20000000013 */
[----:B------:R-:W-:Y:S02]  /*73b0*/  HADD2.F32 R59, -RZ, R61.H0_H0 ;  /* 0x2000003dff3b7230 */ /* 0x000fe40000004100 */
[C---:B------:R-:W-:Y:S01]  /*73c0*/  FMUL R23, R38.reuse, R23 ;  /* 0x0000001726177220 */ /* 0x040fe20000400000 */
[C---:B------:R-:W-:Y:S01]  /*73d0*/  FFMA R16, R41.reuse, R55, R16 ;  /* 0x0000003729107223 */ /* 0x040fe20000000010 */
[C---:B------:R-:W-:Y:S01]  /*73e0*/  FFMA R17, R41.reuse, R60, R17 ;  /* 0x0000003c29117223 */ /* 0x040fe20000000011 */
[--C-:B------:R-:W-:Y:S02]  /*73f0*/  HADD2.F32 R61, -RZ, R63.reuse.H0_H0 ;  /* 0x2000003fff3d7230 */ /* 0x100fe40000004100 */
[C---:B------:R-:W-:Y:S01]  /*7400*/  FFMA R18, R41.reuse, R57, R18 ;  /* 0x0000003929127223 */ /* 0x040fe20000000012 */
[----:B------:R-:W-:Y:S02]  /*7410*/  HADD2.F32 R66, -RZ, R63.H1_H1 ;  /* 0x3000003fff427230 */ /* 0x000fe40000004100 */
[C---:B------:R-:W-:Y:S01]  /*7420*/  FMUL R22, R38.reuse, R26 ;  /* 0x0000001a26167220 */ /* 0x040fe20000400000 */
[----:B------:R-:W-:Y:S02]  /*7430*/  HADD2.F32 R63, -RZ, R65.H0_H0 ;  /* 0x20000041ff3f7230 */ /* 0x000fe40000004100 */
[C---:B------:R-:W-:Y:S01]  /*7440*/  FFMA R23, R41.reuse, R62, R23 ;  /* 0x0000003e29177223 */ /* 0x040fe20000000017 */
[C---:B------:R-:W-:Y:S01]  /*7450*/  FMUL R27, R38.reuse, R27 ;  /* 0x0000001b261b7220 */ /* 0x040fe20000400000 */
[C---:B------:R-:W-:Y:S01]  /*7460*/  FFMA R20, R41.reuse, R59, R20 ;  /* 0x0000003b29147223 */ /* 0x040fe20000000014 */
[C---:B------:R-:W-:Y:S01]  /*7470*/  FFMA R21, R41.reuse, R64, R21 ;  /* 0x0000004029157223 */ /* 0x040fe20000000015 */
[--C-:B------:R-:W-:Y:S02]  /*7480*/  HADD2.F32 R65, -RZ, R67.reuse.H0_H0 ;  /* 0x20000043ff417230 */ /* 0x100fe40000004100 */
[C---:B------:R-:W-:Y:S01]  /*7490*/  FFMA R22, R41.reuse, R61, R22 ;  /* 0x0000003d29167223 */ /* 0x040fe20000000016 */
[----:B------:R-:W-:Y:S02]  /*74a0*/  HADD2.F32 R70, -RZ, R67.H1_H1 ;  /* 0x30000043ff467230 */ /* 0x000fe40000004100 */
[C---:B------:R-:W-:Y:S01]  /*74b0*/  FMUL R26, R38.reuse, R30 ;  /* 0x0000001e261a7220 */ /* 0x040fe20000400000 */
[--C-:B------:R-:W-:Y:S02]  /*74c0*/  HADD2.F32 R67, -RZ, R40.reuse.H0_H0 ;  /* 0x20000028ff437230 */ /* 0x100fe40000004100 */
[C---:B------:R-:W-:Y:S01]  /*74d0*/  FFMA R27, R41.reuse, R66, R27 ;  /* 0x00000042291b7223 */ /* 0x040fe2000000001b */
[C---:B------:R-:W-:Y:S01]  /*74e0*/  FMUL R31, R38.reuse, R31 ;  /* 0x0000001f261f7220 */ /* 0x040fe20000400000 */
[C---:B------:R-:W-:Y:S01]  /*74f0*/  FFMA R24, R41.reuse, R63, R24 ;  /* 0x0000003f29187223 */ /* 0x040fe20000000018 */
[----:B------:R-:W-:Y:S02]  /*7500*/  HADD2.F32 R40, -RZ, R40.H1_H1 ;  /* 0x30000028ff287230 */ /* 0x000fe40000004100 */
[C---:B------:R-:W-:Y:S01]  /*7510*/  FFMA R25, R41.reuse, R68, R25 ;  /* 0x0000004429197223 */ /* 0x040fe20000000019 */
[--C-:B------:R-:W-:Y:S02]  /*7520*/  HADD2.F32 R69, -RZ, R42.reuse.H0_H0 ;  /* 0x2000002aff457230 */ /* 0x100fe40000004100 */
[C---:B------:R-:W-:Y:S01]  /*7530*/  FFMA R26, R41.reuse, R65, R26 ;  /* 0x00000041291a7223 */ /* 0x040fe2000000001a */
[----:B------:R-:W-:Y:S02]  /*7540*/  HADD2.F32 R42, -RZ, R42.H1_H1 ;  /* 0x3000002aff2a7230 */ /* 0x000fe40000004100 */
[C---:B------:R-:W-:Y:S01]  /*7550*/  FMUL R30, R38.reuse, R34 ;  /* 0x00000022261e7220 */ /* 0x040fe20000400000 */
[----:B------:R-:W-:Y:S01]  /*7560*/  FFMA R31, R41, R70, R31 ;  /* 0x00000046291f7223 */ /* 0x000fe2000000001f */
[----:B------:R-:W-:Y:S01]  /*7570*/  FMUL R35, R38, R35 ;  /* 0x0000002326237220 */ /* 0x000fe20000400000 */
[----:B------:R-:W-:Y:S01]  /*7580*/  F2FP.SATFINITE.E4M3.F32.PACK_AB_MERGE_C R106, R15, R10, RZ ;  /* 0x0000000a0f6a723e */ /* 0x000fe200048070ff */
[----:B------:R-:W-:Y:S01]  /*7590*/  FFMA R28, R41, R67, R28 ;  /* 0x00000043291c7223 */ /* 0x000fe2000000001c */
[----:B------:R-:W-:Y:S01]  /*75a0*/  F2FP.SATFINITE.E4M3.F32.PACK_AB_MERGE_C R107, R19, R14, RZ ;  /* 0x0000000e136b723e */ /* 0x000fe200048070ff */
[C---:B------:R-:W-:Y:S01]  /*75b0*/  FFMA R29, R41.reuse, R40, R29 ;  /* 0x00000028291d7223 */ /* 0x040fe2000000001d */
[C---:B------:R-:W-:Y:S01]  /*75c0*/  FFMA R30, R41.reuse, R69, R30 ;  /* 0x00000045291e7223 */ /* 0x040fe2000000001e */
[----:B------:R-:W-:Y:S01]  /*75d0*/  FFMA R35, R41, R42, R35 ;  /* 0x0000002a29237223 */ /* 0x000fe20000000023 */
[----:B------:R-:W-:Y:S02]  /*75e0*/  F2FP.SATFINITE.E4M3.F32.PACK_AB_MERGE_C R106, R9, R8, R106 ;  /* 0x00000008096a723e */ /* 0x000fe4000480706a */
[----:B------:R-:W-:Y:S02]  /*75f0*/  F2FP.SATFINITE.E4M3.F32.PACK_AB_MERGE_C R107, R13, R12, R107 ;  /* 0x0000000c0d6b723e */ /* 0x000fe4000480706b */
[----:B------:R-:W-:Y:S02]  /*7600*/  F2FP.SATFINITE.E4M3.F32.PACK_AB_MERGE_C R108, R23, R18, RZ ;  /* 0x00000012176c723e */ /* 0x000fe400048070ff */
[----:B------:R-:W-:Y:S01]  /*7610*/  F2FP.SATFINITE.E4M3.F32.PACK_AB_MERGE_C R109, R27, R22, RZ ;  /* 0x000000161b6d723e */ /* 0x000fe200048070ff */
[----:B------:R1:W-:Y:S01]  /*7620*/  STS.128 [R84+UR44+0x4400], R104 ;  /* 0x0044006854007988 */ /* 0x0003e20008000c2c */
[----:B------:R-:W-:Y:S02]  /*7630*/  F2FP.SATFINITE.E4M3.F32.PACK_AB_MERGE_C R113, R31, R26, RZ ;  /* 0x0000001a1f71723e */ /* 0x000fe400048070ff */
[----:B------:R-:W-:Y:S02]  /*7640*/  F2FP.SATFINITE.E4M3.F32.PACK_AB_MERGE_C R114, R35, R30, RZ ;  /* 0x0000001e2372723e */ /* 0x000fe400048070ff */
[----:B------:R-:W-:Y:S02]  /*7650*/  F2FP.SATFINITE.E4M3.F32.PACK_AB_MERGE_C R108, R17, R16, R108 ;  /* 0x00000010116c723e */ /* 0x000fe4000480706c */
[----:B------:R-:W-:Y:S02]  /*7660*/  F2FP.SATFINITE.E4M3.F32.PACK_AB_MERGE_C R109, R21, R20, R109 ;  /* 0x00000014156d723e */ /* 0x000fe4000480706d */
[----:B------:R-:W-:Y:S02]  /*7670*/  F2FP.SATFINITE.E4M3.F32.PACK_AB_MERGE_C R110, R25, R24, R113 ;  /* 0x00000018196e723e */ /* 0x000fe40004807071 */
[----:B------:R-:W-:Y:S02]  /*7680*/  F2FP.SATFINITE.E4M3.F32.PACK_AB_MERGE_C R111, R29, R28, R114 ;  /* 0x0000001c1d6f723e */ /* 0x000fe40004807072 */
[----:B------:R-:W-:Y:S02]  /*7690*/  LEA R112, R93, UR44, 0x3 ;  /* 0x0000002c5d707c11 */ /* 0x000fe4000f8e18ff */
[----:B------:R-:W-:Y:S01]  /*76a0*/  @P6 SHF.L.U32 R113, R91, 0x1f, RZ ;  /* 0x0000001f5b716819 */ /* 0x000fe200000006ff */
[----:B------:R1:W-:Y:S01]  /*76b0*/  STS.128 [R99+0x4410], R108 ;  /* 0x0044106c63007388 */ /* 0x0003e20000000c00 */
[----:B------:R-:W-:Y:S01]  /*76c0*/  @!PT LDS RZ, [RZ] ;  /* 0x00000000fffff984 */ /* 0x000fe20000000800 */
[----:B------:R-:W-:Y:S01]  /*76d0*/  @!PT LDS RZ, [RZ] ;  /* 0x00000000fffff984 */ /* 0x000fe20000000800 */
[----:B------:R-:W-:Y:S01]  /*76e0*/  @!PT LDS RZ, [RZ] ;  /* 0x00000000fffff984 */ /* 0x000fe20000000800 */
[----:B------:R-:W-:Y:S01]  /*76f0*/  @!PT LDS RZ, [RZ] ;  /* 0x00000000fffff984 */ /* 0x000fe20000000800 */
[----:B------:R2:W-:Y:S07]  /*7700*/  MEMBAR.ALL.CTA ;  /* 0x0000000000007992 */ /* 0x0005ee0000008000 */
[----:B--2---:R-:W2:Y:S02]  /*7710*/  FENCE.VIEW.ASYNC.S ;  /* 0x00000000000073c6 */ /* 0x004ea40000000000 */
[----:B--2---:R-:W-:Y:S06]  /*7720*/  BAR.SYNC.DEFER_BLOCKING 0x1, 0x80 ;  /* 0x0042000000007b1d */ /* 0x004fec0000010000 */
[----:B------:R-:W-:Y:S05]  /*7730*/  @P0 BRA `(.L_x_123) ;  /* 0x0000000000280947 */ /* 0x000fea0003800000 */
[----:B------:R-:W-:Y:S01]  /*7740*/  UIADD3 UR4, UPT, UPT, UR44, 0x4400, URZ ;  /* 0x000044002c047890 */ /* 0x000fe2000fffe0ff */
[----:B------:R-:W-:Y:S05]  /*7750*/  UMOV UR51, UR36 ;  /* 0x0000002400337c82 */ /* 0x000fea0008000000 */
[----:B------:R-:W-:Y:S01]  /*7760*/  MOV R96, UR4 ;  /* 0x0000000400607c02 */ /* 0x000fe20008000f00 */
[----:B------:R-:W-:Y:S03]  /*7770*/  UIADD3 UR4, UP0, UPT, UR62, 0x680, URZ ;  /* 0x000006803e047890 */ /* 0x000fe6000ff1e0ff */
[----:B------:R-:W-:Y:S01]  /*7780*/  R2UR UR48, R96 ;  /* 0x00000000603072ca */ /* 0x000fe200000e0000 */
[----:B------:R-:W-:Y:S11]  /*7790*/  UIADD3.X UR5, UPT, UPT, URZ, UR63, URZ, UP0, !UPT ;  /* 0x0000003fff057290 */ /* 0x000ff600087fe4ff */
[----:B------:R-:W-:Y:S01]  /*77a0*/  @!UPT UIADD3 URZ, UPT, UPT, URZ, URZ, URZ ;  /* 0x000000fffffff290 */ /* 0x000fe2000fffe0ff */
[----:B------:R2:W-:Y:S01]  /*77b0*/  UTMASTG.3D [UR48], [UR4] ;  /* 0x00000030040073b5 */ /* 0x0005e20008010000 */
[----:B------:R0:W-:Y:S01]  /*77c0*/  UTMACMDFLUSH ;  /* 0x00000000000079b7 */ /* 0x0001e20000000000 */
[----:B--2---:R-:W-:Y:S04]  /*77d0*/  DEPBAR.LE SB0, 0x1 ;  /* 0x000080400000791a */ /* 0x004fe80000000000 */
.L_x_123:
[----:B------:R-:W-:Y:S05]  /*77e0*/  BSYNC.RECONVERGENT B0 ;  /* 0x0000000000007941 */ /* 0x000fea0003800200 */
.L_x_122:
[----:B------:R-:W-:Y:S06]  /*77f0*/  BAR.SYNC.DEFER_BLOCKING 0x1, 0x80 ;  /* 0x0042000000007b1d */ /* 0x000fec0000010000 */
[----:B------:R-:W2:Y:S01]  /*7800*/  @P6 SYNCS.PHASECHK.TRANS64.TRYWAIT P0, [R112+URZ+0x140], R113 ;  /* 0x00014071700065a7 */ /* 0x000ea200080011ff */
[----:B------:R-:W-:Y:S01]  /*7810*/  BSSY B1, `(.L_x_124) ;  /* 0x0000020000017945 */ /* 0x000fe20003800000 */
[----:B--2---:R-:W-:Y:S03]  /*7820*/  @P6 SEL R100, RZ, 0x1, !P0 ;  /* 0x00000001ff646807 */ /* 0x004fe60004000000 */
[----:B------:R-:W-:Y:S05]  /*7830*/  @!P6 BRA `(.L_x_125) ;  /* 0x000000000074e947 */ /* 0x000fea0003800000 */
[----:B------:R-:W-:Y:S01]  /*7840*/  ISETP.NE.AND P1, PT, R101, RZ, PT ;  /* 0x000000ff6500720c */ /* 0x000fe20003f25270 */
[----:B------:R-:W2:Y:S01]  /*7850*/  S2R R0, SR_CgaCtaId ;  /* 0x0000000000007919 */ /* 0x000ea20000008800 */
[----:B------:R-:W-:Y:S01]  /*7860*/  ISETP.NE.AND P0, PT, R100, RZ, PT ;  /* 0x000000ff6400720c */ /* 0x000fe20003f05270 */
[----:B------:R-:W-:Y:S10]  /*7870*/  BSSY B0, `(.L_x_126) ;  /* 0x0000008000007945 */ /* 0x000ff40003800000 */
[----:B------:R-:W-:Y:S05]  /*7880*/  @P1 IMAD R2, R93, 0x1000, R84 ;  /* 0x000010005d021824 */ /* 0x000fea00078e0254 */
[----:B------:R-:W-:Y:S05]  /*7890*/  @P1 IADD3 R4, PT, PT, R2, UR44, RZ ;  /* 0x0000002c02041c10 */ /* 0x000fea000fffe0ff */
[----:B------:R-:W-:Y:S01]  /*78a0*/  @P1 IMAD.IADD R4, R4, 0x1, R103 ;  /* 0x0000000104041824 */ /* 0x000fe200078e0267 */
[----:B------:R-:W-:Y:S06]  /*78b0*/  @P0 BRA `(.L_x_127) ;  /* 0x00000000000c0947 */ /* 0x000fec0003800000 */
[----:B------:R-:W-:Y:S04]  /*78c0*/  SHF.L.U32 R3, R91, 0x1f, RZ ;  /* 0x0000001f5b037819 */ /* 0x000fe800000006ff */
[----:B------:R-:W3:Y:S02]  /*78d0*/  SYNCS.PHASECHK.TRANS64.TRYWAIT P0, [R112+URZ+0x140], R3 ;  /* 0x00014003700075a7 */ /* 0x000ee400080011ff */
[----:B---3--:R-:W-:Y:S05]  /*78e0*/  @!P0 BRA `(.L_x_128) ;  /* 0x0000003800448947 */ /* 0x008fea0003800000 */
.L_x_127:
[----:B------:R-:W-:Y:S05]  /*78f0*/  BSYNC B0 ;  /* 0x0000000000007941 */ /* 0x000fea0003800000 */
.L_x_126:
[----:B------:R-:W-:Y:S01]  /*7900*/  ISETP.NE.AND P0, PT, R101, RZ, PT ;  /* 0x000000ff6500720c */ /* 0x000fe20003f05270 */
[----:B---3--:R-:W-:Y:S02]  /*7910*/  VIADD R3, R112, 0x160 ;  /* 0x0000016070037836 */ /* 0x008fe40000000000 */
[----:B------:R-:W-:Y:S03]  /*7920*/  VIADD R93, R93, 0x1 ;  /* 0x000000015d5d7836 */ /* 0x000fe60000000000 */
[----:B--2---:R-:W-:Y:S07]  /*7930*/  PRMT R0, R0, 0x654, R3 ;  /* 0x0000065400007816 */ /* 0x004fee0000000003 */
[----:B------:R2:W3:Y:S04]  /*7940*/  @P0 LDS.128 R72, [R2+UR44+0x400] ;  /* 0x0004002c02480984 */ /* 0x0004e80008000c00 */
[----:B------:R2:W4:Y:S01]  /*7950*/  @P0 LDS.128 R76, [R4+0x410] ;  /* 0x00041000044c0984 */ /* 0x0005220000000c00 */
        /* <DEDUP_REMOVED lines=10> */
[----:B--23--:R-:W-:Y:S02]  /*7a00*/  LOP3.LUT R91, R91, R0, RZ, 0x3c, !PT ;  /* 0x000000005b5b7212 */ /* 0x00cfe400078e3cff */
.L_x_125:
[----:B------:R-:W-:Y:S05]  /*7a10*/  BSYNC B1 ;  /* 0x0000000000017941 */ /* 0x000fea0003800000 */
.L_x_124:
[----:B------:R-:W-:Y:S05]  /*7a20*/  VIADD R3, R39, 0x40 ;  /* 0x0000004027037836 */ /* 0x000fea0000000000 */
[----:B------:R-:W-:Y:S04]  /*7a30*/  SHF.R.U32.HI R3, RZ, 0x15, R3 ;  /* 0x00000015ff037819 */ /* 0x000fe80000011603 */
[----:B------:R-:W-:Y:S11]  /*7a40*/  LOP3.LUT P0, RZ, R3, 0x3, R86, 0x48, !PT ;  /* 0x0000000303ff7812 */ /* 0x000ff60007804856 */
[----:B------:R-:W-:Y:S02]  /*7a50*/  @!UPT UIADD3 URZ, UPT, UPT, URZ, URZ, URZ ;  /* 0x000000fffffff290 */ /* 0x000fe4000fffe0ff */
[----:B------:R-:W-:Y:S05]  /*7a60*/  @!P0 BRA `(.L_x_129) ;  /* 0x0000000000408947 */ /* 0x000fea0003800000 */
[----:B------:R-:W2:Y:S01]  /*7a70*/  LDCU.64 UR8, c[0x4][0x78] ;  /* 0x01000f00ff0877ac */ /* 0x000ea20008000a00 */
[----:B------:R-:W-:Y:S01]  /*7a80*/  MOV R3, 0x0 ;  /* 0x0000000000037802 */ /* 0x000fe20000000f00 */
[----:B------:R-:W-:Y:S02]  /*7a90*/  HFMA2 R12, -RZ, RZ, 0, 5.9604644775390625e-08 ;  /* 0x00000001ff0c7431 */ /* 0x000fe400000001ff */
[----:B------:R-:W-:Y:S02]  /*7aa0*/  IMAD.MOV.U32 R8, RZ, RZ, 0x192 ;  /* 0x00000192ff087424 */ /* 0x000fe400078e00ff */
[----:B------:R-:W-:Y:S01]  /*7ab0*/  IMAD.MOV.U32 R13, RZ, RZ, RZ ;  /* 0x000000ffff0d7224 */ /* 0x000fe200078e00ff */
[----:B------:R-:W3:Y:S01]  /*7ac0*/  LDCU.64 UR6, c[0x4][0x80] ;  /* 0x01001000ff0677ac */ /* 0x000ee20008000a00 */
[----:B------:R-:W1:Y:S01]  /*7ad0*/  LDC.64 R2, c[0x4][R3] ;  /* 0x0100000003027b82 */ /* 0x000e620000000a00 */
[----:B------:R-:W5:Y:S01]  /*7ae0*/  LDCU.64 UR4, c[0x4][0x18] ;  /* 0x01000300ff0477ac */ /* 0x000f620008000a00 */
[----:B--2---:R-:W-:Y:S01]  /*7af0*/  MOV R5, UR9 ;  /* 0x0000000900057c02 */ /* 0x004fe20008000f00 */
[----:B------:R-:W-:Y:S01]  /*7b00*/  IMAD.U32 R4, RZ, RZ, UR8 ;  /* 0x00000008ff047e24 */ /* 0x000fe2000f8e00ff */
[----:B---3--:R-:W-:Y:S01]  /*7b10*/  MOV R7, UR7 ;  /* 0x0000000700077c02 */ /* 0x008fe20008000f00 */
[----:B------:R-:W-:Y:S01]  /*7b20*/  IMAD.U32 R6, RZ, RZ, UR6 ;  /* 0x00000006ff067e24 */ /* 0x000fe2000f8e00ff */
[----:B-----5:R-:W-:Y:S01]  /*7b30*/  MOV R11, UR5 ;  /* 0x00000005000b7c02 */ /* 0x020fe20008000f00 */
[----:B------:R-:W-:Y:S02]  /*7b40*/  IMAD.U32 R10, RZ, RZ, UR4 ;  /* 0x00000004ff0a7e24 */ /* 0x000fe4000f8e00ff */
[----:B------:R-:W-:Y:S07]  /*7b50*/  LEPC R20, `(.L_x_129) ;  /* 0x000000001014794e */ /* 0x000fee0000000000 */
[----:B-1--4-:R-:W-:Y:S05]  /*7b60*/  CALL.ABS.NOINC R2 ;  /* 0x0000000002007343 */ /* 0x012fea0003c00000 */
.L_x_129:
        /* <DEDUP_REMOVED lines=14> */
[----:B------:R-:W-:Y:S01]  /*7c50*/  F2FP.F16.E4M3.UNPACK_B R54, R75 ;  /* 0x0000004bff36723e */ /* 0x000fe200020006ff */
[----:B------:R-:W-:Y:S01]  /*7c60*/  LDTM.16dp32bit_t0_t15.x32 R4, tmem[UR4+0x40] ;  /* 0x00004004000479ee */ /* 0x000fe20008a80000 */
[----:B------:R-:W2:Y:S01]  /*7c70*/  LDTM.16dp32bit_t16_t31.x32 R4, tmem[UR4+0x60] ;  /* 0x00006004000479ee */ /* 0x000ea20008aa0000 */
[----:B------:R-:W-:Y:S01]  /*7c80*/  HADD2.F32 R46, -RZ, R46.H1_H1 ;  /* 0x3000002eff2e7230 */ /* 0x000fe20000004100 */
[----:B----4-:R-:W-:Y:S01]  /*7c90*/  F2FP.F16.E4M3.UNPACK_B R58, R76 ;  /* 0x0000004cff3a723e */ /* 0x010fe200020006ff */
[--C-:B------:R-:W-:Y:S01]  /*7ca0*/  HADD2.F32 R49, -RZ, R50.reuse.H0_H0 ;  /* 0x20000032ff317230 */ /* 0x100fe20000004100 */
[----:B------:R-:W-:Y:S01]  /*7cb0*/  F2FP.F16.E4M3.UNPACK_B R62, R77 ;  /* 0x0000004dff3e723e */ /* 0x000fe200020006ff */
[----:B------:R-:W-:Y:S01]  /*7cc0*/  HADD2.F32 R50, -RZ, R50.H1_H1 ;  /* 0x30000032ff327230 */ /* 0x000fe20000004100 */
[----:B------:R-:W-:Y:S01]  /*7cd0*/  F2FP.F16.E4M3.UNPACK_B R66, R78 ;  /* 0x0000004eff42723e */ /* 0x000fe200020006ff */
[--C-:B------:R-:W-:Y:S01]  /*7ce0*/  HADD2.F32 R53, -RZ, R54.reuse.H0_H0 ;  /* 0x20000036ff357230 */ /* 0x100fe20000004100 */
[----:B------:R-:W-:Y:S01]  /*7cf0*/  F2FP.F16.E4M3.UNPACK_B R70, R79 ;  /* 0x0000004fff46723e */ /* 0x000fe200020006ff */
[----:B------:R-:W-:Y:S01]  /*7d00*/  HADD2.F32 R54, -RZ, R54.H1_H1 ;  /* 0x30000036ff367230 */ /* 0x000fe20000004100 */
[----:B------:R-:W-:Y:S01]  /*7d10*/  F2FP.F16.E4M3.UNPACK_B R56, R75.H1 ;  /* 0x0000004bff38723e */ /* 0x000fe200030006ff */
[--C-:B------:R-:W-:Y:S01]  /*7d20*/  HADD2.F32 R57, -RZ, R58.reuse.H0_H0 ;  /* 0x2000003aff397230 */ /* 0x100fe20000004100 */
[----:B------:R-:W-:Y:S01]  /*7d30*/  F2FP.F16.E4M3.UNPACK_B R60, R76.H1 ;  /* 0x0000004cff3c723e */ /* 0x000fe200030006ff */
[----:B------:R-:W-:Y:S01]  /*7d40*/  HADD2.F32 R58, -RZ, R58.H1_H1 ;  /* 0x3000003aff3a7230 */ /* 0x000fe20000004100 */
[----:B------:R-:W-:Y:S01]  /*7d50*/  F2FP.F16.E4M3.UNPACK_B R64, R77.H1 ;  /* 0x0000004dff40723e */ /* 0x000fe200030006ff */
[--C-:B------:R-:W-:Y:S01]  /*7d60*/  HADD2.F32 R61, -RZ, R62.reuse.H0_H0 ;  /* 0x2000003eff3d7230 */ /* 0x100fe20000004100 */
[----:B------:R-:W-:Y:S01]  /*7d70*/  F2FP.F16.E4M3.UNPACK_B R68, R78.H1 ;  /* 0x0000004eff44723e */ /* 0x000fe200030006ff */
[----:B------:R-:W-:Y:S01]  /*7d80*/  HADD2.F32 R62, -RZ, R62.H1_H1 ;  /* 0x3000003eff3e7230 */ /* 0x000fe20000004100 */
[----:B------:R-:W-:Y:S01]  /*7d90*/  ISETP.NE.AND P0, PT, R97, RZ, PT ;  /* 0x000000ff6100720c */ /* 0x000fe20003f05270 */
[--C-:B------:R-:W-:Y:S01]  /*7da0*/  HADD2.F32 R65, -RZ, R66.reuse.H0_H0 ;  /* 0x20000042ff417230 */ /* 0x100fe20000004100 */
[----:B------:R-:W-:Y:S01]  /*7db0*/  ISETP.NE.AND P6, PT, R102, RZ, PT ;  /* 0x000000ff6600720c */ /* 0x000fe20003fc5270 */
[----:B------:R-:W-:Y:S02]  /*7dc0*/  HADD2.F32 R66, -RZ, R66.H1_H1 ;  /* 0x30000042ff427230 */ /* 0x000fe40000004100 */
[--C-:B------:R-:W-:Y:S02]  /*7dd0*/  HADD2.F32 R69, -RZ, R70.reuse.H0_H0 ;  /* 0x20000046ff457230 */ /* 0x100fe40000004100 */
[C---:B--2---:R-:W-:Y:S01]  /*7de0*/  FMUL R0, R38.reuse, R4 ;  /* 0x0000000426007220 */ /* 0x044fe20000400000 */
[C---:B------:R-:W-:Y:S01]  /*7df0*/  FMUL R2, R38.reuse, R5 ;  /* 0x0000000526027220 */ /* 0x040fe20000400000 */
[C---:B------:R-:W-:Y:S01]  /*7e00*/  FMUL R4, R38.reuse, R8 ;  /* 0x0000000826047220 */ /* 0x040fe20000400000 */
[C---:B------:R-:W-:Y:S01]  /*7e10*/  FMUL R5, R38.reuse, R9 ;  /* 0x0000000926057220 */ /* 0x040fe20000400000 */
[C---:B------:R-:W-:Y:S01]  /*7e20*/  FFMA R0, R41.reuse, R40, R0 ;  /* 0x0000002829007223 */ /* 0x040fe20000000000 */
[C---:B------:R-:W-:Y:S01]  /*7e30*/  FFMA R2, R41.reuse, R43, R2 ;  /* 0x0000002b29027223 */ /* 0x040fe20000000002 */
        /* <DEDUP_REMOVED lines=10> */
[----:B------:R-:W-:Y:S02]  /*7ee0*/  HADD2.F32 R70, -RZ, R70.H1_H1 ;  /* 0x30000046ff467230 */ /* 0x000fe40000004100 */
[C---:B------:R-:W-:Y:S01]  /*7ef0*/  FMUL R28, R38.reuse, R32 ;  /* 0x00000020261c7220 */ /* 0x040fe20000400000 */
[C---:B------:R-:W-:Y:S01]  /*7f00*/  FMUL R29, R38.reuse, R33 ;  /* 0x00000021261d7220 */ /* 0x040fe20000400000 */
[C---:B------:R-:W-:Y:S01]  /*7f10*/  FMUL R3, R38.reuse, R6 ;  /* 0x0000000626037220 */ /* 0x040fe20000400000 */
[C---:B------:R-:W-:Y:S01]  /*7f20*/  FMUL R7, R38.reuse, R7 ;  /* 0x0000000726077220 */ /* 0x040fe20000400000 */
[--C-:B------:R-:W-:Y:S02]  /*7f30*/  HADD2.F32 R47, -RZ, R48.reuse.H0_H0 ;  /* 0x20000030ff2f7230 */ /* 0x100fe40000004100 */
[C---:B------:R-:W-:Y:S01]  /*7f40*/  FMUL R6, R38.reuse, R10 ;  /* 0x0000000a26067220 */ /* 0x040fe20000400000 */
[C---:B------:R-:W-:Y:S01]  /*7f50*/  FFMA R3, R41.reuse, R42, R3 ;  /* 0x0000002a29037223 */ /* 0x040fe20000000003 */
[----:B------:R-:W-:Y:S02]  /*7f60*/  HADD2.F32 R48, -RZ, R48.H1_H1 ;  /* 0x30000030ff307230 */ /* 0x000fe40000004100 */
[C---:B------:R-:W-:Y:S01]  /*7f70*/  FFMA R7, R41.reuse, R44, R7 ;  /* 0x0000002c29077223 */ /* 0x040fe20000000007 */
[C---:B------:R-:W-:Y:S01]  /*7f80*/  FFMA R4, R41.reuse, R45, R4 ;  /* 0x0000002d29047223 */ /* 0x040fe20000000004 */
[C---:B------:R-:W-:Y:S01]  /*7f90*/  FFMA R5, R41.reuse, R46, R5 ;  /* 0x0000002e29057223 */ /* 0x040fe20000000005 */
[----:B------:R-:W-:Y:S01]  /*7fa0*/  FFMA R6, R41, R47, R6 ;  /* 0x0000002f29067223 */ /* 0x000fe20000000006 */
[----:B------:R-:W-:Y:S01]  /*7fb0*/  FMUL R11, R38, R11 ;  /* 0x0000000b260b7220 */ /* 0x000fe20000400000 */
[----:B------:R-:W-:Y:S01]  /*7fc0*/  F2FP.F16.E4M3.UNPACK_B R40, R79.H1 ;  /* 0x0000004fff28723e */ /* 0x000fe200030006ff */
[--C-:B------:R-:W-:Y:S01]  /*7fd0*/  HADD2.F32 R51, -RZ, R52.reuse.H0_H0 ;  /* 0x20000034ff337230 */ /* 0x100fe20000004100 */
[----:B-1----:R-:W-:Y:S01]  /*7fe0*/  F2FP.SATFINITE.E4M3.F32.PACK_AB_MERGE_C R105, R7, R3, RZ ;  /* 0x000000030769723e */ /* 0x002fe200048070ff */
[C---:B------:R-:W-:Y:S01]  /*7ff0*/  FFMA R11, R41.reuse, R48, R11 ;  /* 0x00000030290b7223 */ /* 0x040fe2000000000b */
[C---:B------:R-:W-:Y:S01]  /*8000*/  FFMA R8, R41.reuse, R49, R8 ;  /* 0x0000003129087223 */ /* 0x040fe20000000008 */
[----:B------:R-:W-:Y:S01]  /*8010*/  FFMA R9, R41, R50, R9 ;  /* 0x0000003229097223 */ /* 0x000fe20000000009 */
[----:B------:R-:W-:Y:S01]  /*8020*/  F2FP.SATFINITE.E4M3.F32.PACK_AB_MERGE_C R104, R2, R0, R105 ;  /* 0x000000000268723e */ /* 0x000fe20004807069 */
[----:B------:R-:W-:Y:S01]  /*8030*/  HADD2.F32 R52, -RZ, R52.H1_H1 ;  /* 0x30000034ff347230 */ /* 0x000fe20000004100 */
[----:B------:R-:W-:Y:S01]  /*8040*/  F2FP.SATFINITE.E4M3.F32.PACK_AB_MERGE_C R106, R11, R6, RZ ;  /* 0x000000060b6a723e */ /* 0x000fe200048070ff */
[C---:B------:R-:W-:Y:S01]  /*8050*/  FMUL R10, R38.reuse, R14 ;  /* 0x0000000e260a7220 */ /* 0x040fe20000400000 */
[C---:B------:R-:W-:Y:S01]  /*8060*/  FMUL R15, R38.reuse, R15 ;  /* 0x0000000f260f7220 */ /* 0x040fe20000400000 */
[--C-:B------:R-:W-:Y:S01]  /*8070*/  HADD2.F32 R55, -RZ, R56.reuse.H0_H0 ;  /* 0x20000038ff377230 */ /* 0x100fe20000004100 */
[----:B------:R-:W-:Y:S01]  /*8080*/  F2FP.SATFINITE.E4M3.F32.PACK_AB_MERGE_C R105, R5, R4, R106 ;  /* 0x000000040569723e */ /* 0x000fe2000480706a */
[C---:B------:R-:W-:Y:S01]  /*8090*/  FFMA R10, R41.reuse, R51, R10 ;  /* 0x00000033290a7223 */ /* 0x040fe2000000000a */
[C---:B------:R-:W-:Y:S01]  /*80a0*/  FFMA R15, R41.reuse, R52, R15 ;  /* 0x00000034290f7223 */ /* 0x040fe2000000000f */
[C---:B------:R-:W-:Y:S01]  /*80b0*/  FFMA R12, R41.reuse, R53, R12 ;  /* 0x00000035290c7223 */ /* 0x040fe2000000000c */
[C---:B------:R-:W-:Y:S01]  /*80c0*/  FFMA R13, R41.reuse, R54, R13 ;  /* 0x00000036290d7223 */ /* 0x040fe2000000000d */
[----:B------:R-:W-:Y:S02]  /*80d0*/  HADD2.F32 R56, -RZ, R56.H1_H1 ;  /* 0x30000038ff387230 */ /* 0x000fe40000004100 */
[C---:B------:R-:W-:Y:S01]  /*80e0*/  FMUL R14, R38.reuse, R18 ;  /* 0x00000012260e7220 */ /* 0x040fe20000400000 */
[C---:B------:R-:W-:Y:S01]  /*80f0*/  FMUL R19, R38.reuse, R19 ;  /* 0x0000001326137220 */ /* 0x040fe20000400000 */
[--C-:B------:R-:W-:Y:S02]  /*8100*/  HADD2.F32 R59, -RZ, R60.reuse.H0_H0 ;  /* 0x2000003cff3b7230 */ /* 0x100fe40000004100 */
[C---:B------:R-:W-:Y:S01]  /*8110*/  FMUL R18, R38.reuse, R22 ;  /* 0x0000001626127220 */ /* 0x040fe20000400000 */
[C---:B------:R-:W-:Y:S01]  /*8120*/  FFMA R14, R41.reuse, R55, R14 ;  /* 0x00000037290e7223 */ /* 0x040fe2000000000e */
[----:B------:R-:W-:Y:S02]  /*8130*/  HADD2.F32 R60, -RZ, R60.H1_H1 ;  /* 0x3000003cff3c7230 */ /* 0x000fe40000004100 */
        /* <DEDUP_REMOVED lines=8> */
[C---:B------:R-:W-:Y:S01]  /*81c0*/  FFMA R23, R41.reuse, R60, R23 ;  /* 0x0000003c29177223 */ /* 0x040fe20000000017 */
[C---:B------:R-:W-:Y:S01]  /*81d0*/  FMUL R27, R38.reuse, R27 ;  /* 0x0000001b261b7220 */ /* 0x040fe20000400000 */
[C---:B------:R-:W-:Y:S01]  /*81e0*/  FFMA R20, R41.reuse, R61, R20 ;  /* 0x0000003d29147223 */ /* 0x040fe20000000014 */
[C---:B------:R-:W-:Y:S01]  /*81f0*/  FFMA R21, R41.reuse, R62, R21 ;  /* 0x0000003e29157223 */ /* 0x040fe20000000015 */
[--C-:B------:R-:W-:Y:S02]  /*8200*/  HADD2.F32 R67, -RZ, R68.reuse.H0_H0 ;  /* 0x20000044ff437230 */ /* 0x100fe40000004100 */
[----:B------:R-:W-:Y:S01]  /*8210*/  FFMA R22, R41, R63, R22 ;  /* 0x0000003f29167223 */ /* 0x000fe20000000016 */
[----:B------:R-:W-:Y:S02]  /*8220*/  HADD2.F32 R68, -RZ, R68.H1_H1 ;  /* 0x30000044ff447230 */ /* 0x000fe40000004100 */
[C---:B------:R-:W-:Y:S01]  /*8230*/  FMUL R26, R38.reuse, R30 ;  /* 0x0000001e261a7220 */ /* 0x040fe20000400000 */
[----:B------:R-:W-:Y:S01]  /*8240*/  F2FP.SATFINITE.E4M3.F32.PACK_AB_MERGE_C R107, R15, R10, RZ ;  /* 0x0000000a0f6b723e */ /* 0x000fe200048070ff */
        /* <DEDUP_REMOVED lines=8> */
[----:B------:R-:W-:Y:S01]  /*82d0*/  F2FP.SATFINITE.E4M3.F32.PACK_AB_MERGE_C R106, R9, R8, R107 ;  /* 0x00000008096a723e */ /* 0x000fe2000480706b */
[----:B------:R-:W-:Y:S01]  /*82e0*/  FFMA R31, R41, R68, R31 ;  /* 0x00000044291f7223 */ /* 0x000fe2000000001f */
[----:B------:R-:W-:Y:S01]  /*82f0*/  FMUL R35, R38, R35 ;  /* 0x0000002326237220 */ /* 0x000fe20000400000 */
[----:B------:R-:W-:Y:S01]  /*8300*/  F2FP.SATFINITE.E4M3.F32.PACK_AB_MERGE_C R107, R19, R14, RZ ;  /* 0x0000000e136b723e */ /* 0x000fe200048070ff */
[C---:B------:R-:W-:Y:S01]  /*8310*/  FFMA R28, R41.reuse, R69, R28 ;  /* 0x00000045291c7223 */ /* 0x040fe2000000001c */
[C---:B------:R-:W-:Y:S01]  /*8320*/  FFMA R29, R41.reuse, R70, R29 ;  /* 0x00000046291d7223 */ /* 0x040fe2000000001d */
[C---:B------:R-:W-:Y:S01]  /*8330*/  FFMA R30, R41.reuse, R43, R30 ;  /* 0x0000002b291e7223 */ /* 0x040fe2000000001e */
[----:B------:R-:W-:Y:S01]  /*8340*/  FFMA R35, R41, R40, R35 ;  /* 0x0000002829237223 */ /* 0x000fe20000000023 */
        /* <DEDUP_REMOVED lines=21> */
[----:B------:R-:W-:Y:S02]  /*84a0*/  UIADD3 UR4, UP0, UPT, UR62, 0x680, URZ ;  /* 0x000006803e047890 */ /* 0x000fe4000ff1e0ff */
[----:B------:R-:W-:Y:S02]  /*84b0*/  UIADD3 UR9, UPT, UPT, UR49, 0x40, URZ ;  /* 0x0000004031097890 */ /* 0x000fe4000fffe0ff */
[----:B------:R-:W-:Y:S02]  /*84c0*/  UIADD3 UR8, UPT, UPT, UR44, 0x5400, URZ ;  /* 0x000054002c087890 */ /* 0x000fe4000fffe0ff */
[----:B------:R-:W-:Y:S01]  /*84d0*/  UIADD3.X UR5, UPT, UPT, URZ, UR63, URZ, UP0, !UPT ;  /* 0x0000003fff057290 */ /* 0x000fe200087fe4ff */
[----:B------:R-:W-:Y:S01]  /*84e0*/  UMOV UR10, UR50 ;  /* 0x00000032000a7c82 */ /* 0x000fe20008000000 */
[----:B------:R-:W-:Y:S07]  /*84f0*/  UMOV UR11, UR36 ;  /* 0x00000024000b7c82 */ /* 0x000fee0008000000 */
[----:B------:R2:W-:Y:S01]  /*8500*/  UTMASTG.3D [UR8], [UR4] ;  /* 0x00000008040073b5 */ /* 0x0005e20008010000 */
[----:B------:R0:W-:Y:S01]  /*8510*/  UTMACMDFLUSH ;  /* 0x00000000000079b7 */ /* 0x0001e20000000000 */
[----:B--2---:R-:W-:Y:S04]  /*8520*/  DEPBAR.LE SB0, 0x1 ;  /* 0x000080400000791a */ /* 0x004fe80000000000 */
.L_x_131:
[----:B------:R-:W-:Y:S05]  /*8530*/  BSYNC.RECONVERGENT B0 ;  /* 0x0000000000007941 */ /* 0x000fea0003800200 */
.L_x_130:
        /* <DEDUP_REMOVED lines=16> */
.L_x_135:
[----:B------:R-:W-:Y:S05]  /*8640*/  BSYNC B0 ;  /* 0x0000000000007941 */ /* 0x000fea0003800000 */
.L_x_134:
        /* <DEDUP_REMOVED lines=17> */
.L_x_133:
[----:B------:R-:W-:Y:S05]  /*8760*/  BSYNC B1 ;  /* 0x0000000000017941 */ /* 0x000fea0003800000 */
.L_x_132:
        /* <DEDUP_REMOVED lines=21> */
.L_x_137:
        /* <DEDUP_REMOVED lines=18> */
[----:B------:R-:W-:Y:S01]  /*89e0*/  ISETP.NE.AND P6, PT, R102, RZ, PT ;  /* 0x000000ff6600720c */ /* 0x000fe20003fc5270 */
[--C-:B------:R-:W-:Y:S01]  /*89f0*/  HADD2.F32 R49, -RZ, R50.reuse.H0_H0 ;  /* 0x20000032ff317230 */ /* 0x100fe20000004100 */
[----:B----4-:R-:W-:Y:S01]  /*8a00*/  F2FP.F16.E4M3.UNPACK_B R58, R76 ;  /* 0x0000004cff3a723e */ /* 0x010fe200020006ff */
[----:B------:R-:W-:Y:S01]  /*8a10*/  HADD2.F32 R50, -RZ, R50.H1_H1 ;  /* 0x30000032ff327230 */ /* 0x000fe20000004100 */
[----:B------:R-:W-:Y:S01]  /*8a20*/  F2FP.F16.E4M3.UNPACK_B R62, R77 ;  /* 0x0000004dff3e723e */ /* 0x000fe200020006ff */
[--C-:B------:R-:W-:Y:S01]  /*8a30*/  HADD2.F32 R53, -RZ, R54.reuse.H0_H0 ;  /* 0x20000036ff357230 */ /* 0x100fe20000004100 */
[----:B------:R-:W-:Y:S01]  /*8a40*/  F2FP.F16.E4M3.UNPACK_B R66, R78 ;  /* 0x0000004eff42723e */ /* 0x000fe200020006ff */
[----:B------:R-:W-:Y:S01]  /*8a50*/  HADD2.F32 R54, -RZ, R54.H1_H1 ;  /* 0x30000036ff367230 */ /* 0x000fe20000004100 */
[----:B------:R-:W-:Y:S01]  /*8a60*/  F2FP.F16.E4M3.UNPACK_B R70, R79 ;  /* 0x0000004fff46723e */ /* 0x000fe200020006ff */
[--C-:B------:R-:W-:Y:S01]  /*8a70*/  HADD2.F32 R57, -RZ, R58.reuse.H0_H0 ;  /* 0x2000003aff397230 */ /* 0x100fe20000004100 */
[----:B------:R-:W-:Y:S01]  /*8a80*/  F2FP.F16.E4M3.UNPACK_B R56, R75.H1 ;  /* 0x0000004bff38723e */ /* 0x000fe200030006ff */
[----:B------:R-:W-:Y:S01]  /*8a90*/  HADD2.F32 R58, -RZ, R58.H1_H1 ;  /* 0x3000003aff3a7230 */ /* 0x000fe20000004100 */
[----:B------:R-:W-:Y:S01]  /*8aa0*/  F2FP.F16.E4M3.UNPACK_B R60, R76.H1 ;  /* 0x0000004cff3c723e */ /* 0x000fe200030006ff */
[--C-:B------:R-:W-:Y:S01]  /*8ab0*/  HADD2.F32 R61, -RZ, R62.reuse.H0_H0 ;  /* 0x2000003eff3d7230 */ /* 0x100fe20000004100 */
[----:B------:R-:W-:Y:S01]  /*8ac0*/  F2FP.F16.E4M3.UNPACK_B R64, R77.H1 ;  /* 0x0000004dff40723e */ /* 0x000fe200030006ff */
[----:B------:R-:W-:Y:S01]  /*8ad0*/  HADD2.F32 R62, -RZ, R62.H1_H1 ;  /* 0x3000003eff3e7230 */ /* 0x000fe20000004100 */
[----:B------:R-:W-:Y:S01]  /*8ae0*/  F2FP.F16.E4M3.UNPACK_B R68, R78.H1 ;  /* 0x0000004eff44723e */ /* 0x000fe200030006ff */
        /* <DEDUP_REMOVED lines=112> */
[----:B------:R-:W-:Y:S02]  /*91f0*/  UIADD3 UR4, UPT, UPT, UR44, 0x4400, URZ ;  /* 0x000044002c047890 */ /* 0x000fe4000fffe0ff */
[----:B------:R-:W-:Y:S01]  /*9200*/  UIADD3 UR9, UPT, UPT, UR49, 0x80, URZ ;  /* 0x0000008031097890 */ /* 0x000fe2000fffe0ff */
[----:B------:R-:W-:Y:S01]  /*9210*/  UMOV UR10, UR50 ;  /* 0x00000032000a7c82 */ /* 0x000fe20008000000 */
[----:B------:R-:W-:Y:S02]  /*9220*/  UMOV UR11, UR36 ;  /* 0x00000024000b7c82 */ /* 0x000fe40008000000 */
        /* <DEDUP_REMOVED lines=8> */
.L_x_139:
[----:B------:R-:W-:Y:S05]  /*92b0*/  BSYNC.RECONVERGENT B0 ;  /* 0x0000000000007941 */ /* 0x000fea0003800200 */
.L_x_138:
        /* <DEDUP_REMOVED lines=16> */
.L_x_143:
[----:B------:R-:W-:Y:S05]  /*93c0*/  BSYNC B0 ;  /* 0x0000000000007941 */ /* 0x000fea0003800000 */
.L_x_142:
        /* <DEDUP_REMOVED lines=17> */
.L_x_141:
[----:B------:R-:W-:Y:S05]  /*94e0*/  BSYNC B1 ;  /* 0x0000000000017941 */ /* 0x000fea0003800000 */
.L_x_140:
        /* <DEDUP_REMOVED lines=21> */
.L_x_145:
[----:B------:R-:W-:Y:S01]  /*9640*/  ISETP.NE.AND P0, PT, R97, RZ, PT ;  /* 0x000000ff6100720c */ /* 0x000fe20003f05270 */
[----:B------:R-:W-:Y:S05]  /*9650*/  WARPSYNC.ALL ;  /* 0x0000000000007948 */ /* 0x000fea0003800000 */
[----:B------:R-:W-:Y:S01]  /*9660*/  R2UR UR4, R39 ;  /* 0x00000000270472ca */ /* 0x000fe200000e0000 */
[----:B------:R-:W2:Y:S01]  /*9670*/  S2UR UR6, SR_CgaCtaId ;  /* 0x00000000000679c3 */ /* 0x000ea20000008800 */
[-C--:B------:R-:W-:Y:S01]  /*9680*/  F2FP.F16.E4M3.UNPACK_B R42, R72.reuse ;  /* 0x00000048ff2a723e */ /* 0x080fe200020006ff */
[----:B------:R-:W-:Y:S01]  /*9690*/  BSSY.RECONVERGENT B0, `(.L_x_146) ;  /* 0x000009b000007945 */ /* 0x000fe20003800200 */
[----:B------:R-:W-:Y:S02]  /*96a0*/  F2FP.F16.E4M3.UNPACK_B R72, R72.H1 ;  /* 0x00000048ff48723e */ /* 0x000fe400030006ff */
[-C--:B------:R-:W-:Y:S01]  /*96b0*/  F2FP.F16.E4M3.UNPACK_B R46, R73.reuse ;  /* 0x00000049ff2e723e */ /* 0x080fe200020006ff */
[--C-:B------:R-:W-:Y:S01]  /*96c0*/  HADD2.F32 R40, -RZ, R42.reuse.H0_H0 ;  /* 0x2000002aff287230 */ /* 0x100fe20000004100 */
[----:B------:R-:W-:Y:S01]  /*96d0*/  F2FP.F16.E4M3.UNPACK_B R73, R73.H1 ;  /* 0x00000049ff49723e */ /* 0x000fe200030006ff */
[----:B------:R-:W-:Y:S01]  /*96e0*/  HADD2.F32 R42, -RZ, R42.H1_H1 ;  /* 0x3000002aff2a7230 */ /* 0x000fe20000004100 */
[-C--:B------:R-:W-:Y:S01]  /*96f0*/  F2FP.F16.E4M3.UNPACK_B R50, R74.reuse ;  /* 0x0000004aff32723e */ /* 0x080fe200020006ff */
[----:B------:R-:W-:Y:S01]  /*9700*/  HADD2.F32 R43, -RZ, R72.H0_H0 ;  /* 0x20000048ff2b7230 */ /* 0x000fe20000004100 */
[----:B------:R-:W-:Y:S01]  /*9710*/  F2FP.F16.E4M3.UNPACK_B R74, R74.H1 ;  /* 0x0000004aff4a723e */ /* 0x000fe200030006ff */
[----:B------:R-:W-:Y:S01]  /*9720*/  LDTM.16dp32bit_t0_t15.x32 R4, tmem[UR4+0xc0] ;  /* 0x0000c004000479ee */ /* 0x000fe20008a80000 */
[----:B------:R-:W3:Y:S01]  /*9730*/  LDTM.16dp32bit_t16_t31.x32 R4, tmem[UR4+0xe0] ;  /* 0x0000e004000479ee */ /* 0x000ee20008aa0000 */
[----:B------:R-:W-:Y:S01]  /*9740*/  NOP ;  /* 0x0000000000007918 */ /* 0x000fe20000000000 */
[--C-:B------:R-:W-:Y:S01]  /*9750*/  HADD2.F32 R45, -RZ, R46.reuse.H0_H0 ;  /* 0x2000002eff2d7230 */ /* 0x100fe20000004100 */
[----:B------:R-:W-:Y:S01]  /*9760*/  R2UR UR5, R71 ;  /* 0x00000000470572ca */ /* 0x000fe200000e0000 */
[----:B------:R-:W-:Y:S01]  /*9770*/  HADD2.F32 R46, -RZ, R46.H1_H1 ;  /* 0x3000002eff2e7230 */ /* 0x000fe20000004100 */
[----:B------:R-:W-:Y:S01]  /*9780*/  F2FP.F16.E4M3.UNPACK_B R54, R75 ;  /* 0x0000004bff36723e */ /* 0x000fe200020006ff */
        /* <DEDUP_REMOVED lines=10> */
[----:B------:R-:W-:Y:S01]  /*9830*/  UIADD3 UR4, UPT, UPT, UR5, 0x1d0, URZ ;  /* 0x000001d005047890 */ /* 0x000fe2000fffe0ff */
[----:B------:R-:W-:Y:S01]  /*9840*/  HADD2.F32 R59, -RZ, R58.H1_H1 ;  /* 0x3000003aff3b7230 */ /* 0x000fe20000004100 */
[----:B------:R-:W-:Y:S01]  /*9850*/  F2FP.F16.E4M3.UNPACK_B R76, R76.H1 ;  /* 0x0000004cff4c723e */ /* 0x000fe200030006ff */
[--C-:B------:R-:W-:Y:S01]  /*9860*/  HADD2.F32 R60, -RZ, R62.reuse.H0_H0 ;  /* 0x2000003eff3c7230 */ /* 0x100fe20000004100 */
[----:B------:R-:W-:Y:S01]  /*9870*/  F2FP.F16.E4M3.UNPACK_B R77, R77.H1 ;  /* 0x0000004dff4d723e */ /* 0x000fe200030006ff */
[----:B------:R-:W-:Y:S01]  /*9880*/  HADD2.F32 R63, -RZ, R62.H1_H1 ;  /* 0x3000003eff3f7230 */ /* 0x000fe20000004100 */
[----:B------:R-:W-:Y:S01]  /*9890*/  F2FP.F16.E4M3.UNPACK_B R78, R78.H1 ;  /* 0x0000004eff4e723e */ /* 0x000fe200030006ff */
[--C-:B------:R-:W-:Y:S01]  /*98a0*/  HADD2.F32 R64, -RZ, R66.reuse.H0_H0 ;  /* 0x20000042ff407230 */ /* 0x100fe20000004100 */
[----:B--2---:R-:W-:Y:S01]  /*98b0*/  UPRMT UR4, UR6, 0x654, UR4 ;  /* 0x0000065406047896 */ /* 0x004fe20008000004 */
        /* <DEDUP_REMOVED lines=8> */
[----:B------:R-:W-:Y:S01]  /*9940*/  SYNCS.ARRIVE.TRANS64.RED.A1T0 RZ, [UR4], RZ ;  /* 0x000000ffffff79a7 */ /* 0x000fe20008100404 */
[C---:B------:R-:W-:Y:S01]  /*9950*/  FMUL R16, R38.reuse, R16 ;  /* 0x0000001026107220 */ /* 0x040fe20000400000 */
[C---:B------:R-:W-:Y:S01]  /*9960*/  FMUL R17, R38.reuse, R17 ;  /* 0x0000001126117220 */ /* 0x040fe20000400000 */
[C---:B------:R-:W-:Y:S01]  /*9970*/  FMUL R0, R38.reuse, R20 ;  /* 0x0000001426007220 */ /* 0x040fe20000400000 */
[C---:B------:R-:W-:Y:S01]  /*9980*/  FMUL R2, R38.reuse, R21 ;  /* 0x0000001526027220 */ /* 0x040fe20000400000 */
[C---:B------:R-:W-:Y:S01]  /*9990*/  FMUL R20, R38.reuse, R25 ;  /* 0x0000001926147220 */ /* 0x040fe20000400000 */
[----:B------:R-:W-:Y:S02]  /*99a0*/  HADD2.F32 R67, -RZ, R66.H1_H1 ;  /* 0x30000042ff437230 */ /* 0x000fe40000004100 */
[C---:B------:R-:W-:Y:S01]  /*99b0*/  FMUL R6, R38.reuse, R6 ;  /* 0x0000000626067220 */ /* 0x040fe20000400000 */
[----:B------:R-:W-:Y:S02]  /*99c0*/  HADD2.F32 R44, -RZ, R72.H1_H1 ;  /* 0x30000048ff2c7230 */ /* 0x000fe40000004100 */
[C---:B------:R-:W-:Y:S01]  /*99d0*/  FMUL R7, R38.reuse, R7 ;  /* 0x0000000726077220 */ /* 0x040fe20000400000 */
[--C-:B------:R-:W-:Y:S02]  /*99e0*/  HADD2.F32 R47, -RZ, R73.reuse.H0_H0 ;  /* 0x20000049ff2f7230 */ /* 0x100fe40000004100 */
[C---:B------:R-:W-:Y:S01]  /*99f0*/  FFMA R6, R41.reuse, R43, R6 ;  /* 0x0000002b29067223 */ /* 0x040fe20000000006 */
[--C-:B------:R-:W-:Y:S02]  /*9a00*/  HADD2.F32 R40, -RZ, R68.reuse.H0_H0 ;  /* 0x20000044ff287230 */ /* 0x100fe40000004100 */
[C---:B------:R-:W-:Y:S01]  /*9a10*/  FFMA R7, R41.reuse, R44, R7 ;  /* 0x0000002c29077223 */ /* 0x040fe20000000007 */
[C---:B------:R-:W-:Y:S01]  /*9a20*/  FFMA R8, R41.reuse, R45, R8 ;  /* 0x0000002d29087223 */ /* 0x040fe20000000008 */
[----:B------:R-:W-:Y:S01]  /*9a30*/  FFMA R9, R41, R46, R9 ;  /* 0x0000002e29097223 */ /* 0x000fe20000000009 */
[----:B------:R-:W-:Y:S02]  /*9a40*/  HADD2.F32 R43, -RZ, R68.H1_H1 ;  /* 0x30000044ff2b7230 */ /* 0x000fe40000004100 */
[C---:B------:R-:W-:Y:S01]  /*9a50*/  FMUL R10, R38.reuse, R10 ;  /* 0x0000000a260a7220 */ /* 0x040fe20000400000 */
[----:B------:R-:W-:Y:S01]  /*9a60*/  HADD2.F32 R48, -RZ, R73.H1_H1 ;  /* 0x30000049ff307230 */ /* 0x000fe20000004100 */
[----:B------:R-:W-:Y:S01]  /*9a70*/  F2FP.SATFINITE.E4M3.F32.PACK_AB_MERGE_C R100, R7, R6, RZ ;  /* 0x000000060764723e */ /* 0x000fe200048070ff */
[C---:B------:R-:W-:Y:S01]  /*9a80*/  FMUL R7, R38.reuse, R24 ;  /* 0x0000001826077220 */ /* 0x040fe20000400000 */
[----:B------:R-:W-:Y:S01]  /*9a90*/  FFMA R10, R41, R47, R10 ;  /* 0x0000002f290a7223 */ /* 0x000fe2000000000a */
[C---:B------:R-:W-:Y:S01]  /*9aa0*/  FMUL R24, R38.reuse, R29 ;  /* 0x0000001d26187220 */ /* 0x040fe20000400000 */
[----:B------:R-:W-:Y:S01]  /*9ab0*/  F2FP.SATFINITE.E4M3.F32.PACK_AB_MERGE_C R100, R5, R4, R100 ;  /* 0x000000040564723e */ /* 0x000fe20004807064 */
[C---:B------:R-:W-:Y:S01]  /*9ac0*/  FMUL R11, R38.reuse, R11 ;  /* 0x0000000b260b7220 */ /* 0x040fe20000400000 */
[--C-:B------:R-:W-:Y:S02]  /*9ad0*/  HADD2.F32 R51, -RZ, R74.reuse.H0_H0 ;  /* 0x2000004aff337230 */ /* 0x100fe40000004100 */
[C---:B------:R-:W-:Y:S01]  /*9ae0*/  FMUL R14, R38.reuse, R14 ;  /* 0x0000000e260e7220 */ /* 0x040fe20000400000 */
[----:B------:R-:W-:Y:S02]  /*9af0*/  HADD2.F32 R52, -RZ, R74.H1_H1 ;  /* 0x3000004aff347230 */ /* 0x000fe40000004100 */
[C---:B------:R-:W-:Y:S01]  /*9b00*/  FFMA R11, R41.reuse, R48, R11 ;  /* 0x00000030290b7223 */ /* 0x040fe2000000000b */
[C---:B------:R-:W-:Y:S01]  /*9b10*/  FFMA R12, R41.reuse, R49, R12 ;  /* 0x00000031290c7223 */ /* 0x040fe2000000000c */
[C---:B------:R-:W-:Y:S01]  /*9b20*/  FFMA R13, R41.reuse, R50, R13 ;  /* 0x00000032290d7223 */ /* 0x040fe2000000000d */
[----:B------:R-:W-:Y:S01]  /*9b30*/  FFMA R14, R41, R51, R14 ;  /* 0x00000033290e7223 */ /* 0x000fe2000000000e */
[C---:B------:R-:W-:Y:S01]  /*9b40*/  FMUL R15, R38.reuse, R15 ;  /* 0x0000000f260f7220 */ /* 0x040fe20000400000 */
[--C-:B------:R-:W-:Y:S01]  /*9b50*/  HADD2.F32 R55, -RZ, R75.reuse.H0_H0 ;  /* 0x2000004bff377230 */ /* 0x100fe20000004100 */
[----:B------:R-:W-:Y:S01]  /*9b60*/  F2FP.SATFINITE.E4M3.F32.PACK_AB_MERGE_C R101, R11, R10, RZ ;  /* 0x0000000a0b65723e */ /* 0x000fe200048070ff */
[----:B------:R-:W-:Y:S02]  /*9b70*/  HADD2.F32 R56, -RZ, R75.H1_H1 ;  /* 0x3000004bff387230 */ /* 0x000fe40000004100 */
[C---:B------:R-:W-:Y:S01]  /*9b80*/  FFMA R15, R41.reuse, R52, R15 ;  /* 0x00000034290f7223 */ /* 0x040fe2000000000f */
[----:B------:R-:W-:Y:S01]  /*9b90*/  FFMA R16, R41, R53, R16 ;  /* 0x0000003529107223 */ /* 0x000fe20000000010 */
[----:B------:R-:W-:Y:S01]  /*9ba0*/  F2FP.SATFINITE.E4M3.F32.PACK_AB_MERGE_C R101, R9, R8, R101 ;  /* 0x000000080965723e */ /* 0x000fe20004807065 */
[----:B------:R-:W-:Y:S01]  /*9bb0*/  FFMA R17, R41, R54, R17 ;  /* 0x0000003629117223 */ /* 0x000fe20000000011 */
[C---:B------:R-:W-:Y:S01]  /*9bc0*/  FMUL R18, R38.reuse, R18 ;  /* 0x0000001226127220 */ /* 0x040fe20000400000 */
[----:B------:R-:W-:Y:S01]  /*9bd0*/  F2FP.SATFINITE.E4M3.F32.PACK_AB_MERGE_C R102, R15, R14, RZ ;  /* 0x0000000e0f66723e */ /* 0x000fe200048070ff */
[C---:B------:R-:W-:Y:S01]  /*9be0*/  FMUL R19, R38.reuse, R19 ;  /* 0x0000001326137220 */ /* 0x040fe20000400000 */
[--C-:B------:R-:W-:Y:S02]  /*9bf0*/  HADD2.F32 R58, -RZ, R76.reuse.H0_H0 ;  /* 0x2000004cff3a7230 */ /* 0x100fe40000004100 */
[----:B------:R-:W-:Y:S01]  /*9c00*/  FFMA R18, R41, R55, R18 ;  /* 0x0000003729127223 */ /* 0x000fe20000000012 */
[----:B------:R-:W-:Y:S01]  /*9c10*/  F2FP.SATFINITE.E4M3.F32.PACK_AB_MERGE_C R102, R13, R12, R102 ;  /* 0x0000000c0d66723e */ /* 0x000fe20004807066 */
[C---:B------:R-:W-:Y:S01]  /*9c20*/  FFMA R19, R41.reuse, R56, R19 ;  /* 0x0000003829137223 */ /* 0x040fe20000000013 */
[----:B------:R-:W-:Y:S02]  /*9c30*/  HADD2.F32 R61, -RZ, R76.H1_H1 ;  /* 0x3000004cff3d7230 */ /* 0x000fe40000004100 */
[C---:B------:R-:W-:Y:S01]  /*9c40*/  FMUL R3, R38.reuse, R22 ;  /* 0x0000001626037220 */ /* 0x040fe20000400000 */
        /* <DEDUP_REMOVED lines=10> */
[C---:B------:R-:W-:Y:S01]  /*9cf0*/  FMUL R23, R38.reuse, R28 ;  /* 0x0000001c26177220 */ /* 0x040fe20000400000 */
[----:B------:R-:W-:Y:S01]  /*9d00*/  F2FP.F16.E4M3.UNPACK_B R79, R79.H1 ;  /* 0x0000004fff4f723e */ /* 0x000fe200030006ff */
        /* <DEDUP_REMOVED lines=9> */
[C---:B------:R-:W-:Y:S01]  /*9da0*/  FFMA R24, R41.reuse, R67, R24 ;  /* 0x0000004329187223 */ /* 0x040fe20000000018 */
[C---:B------:R-:W-:Y:S01]  /*9db0*/  FMUL R28, R38.reuse, R33 ;  /* 0x00000021261c7220 */ /* 0x040fe20000400000 */
[--C-:B------:R-:W-:Y:S02]  /*9dc0*/  HADD2.F32 R42, -RZ, R79.reuse.H0_H0 ;  /* 0x2000004fff2a7230 */ /* 0x100fe40000004100 */
[C---:B------:R-:W-:Y:S01]  /*9dd0*/  FFMA R25, R41.reuse, R66, R25 ;  /* 0x0000004229197223 */ /* 0x040fe20000000019 */
[----:B------:R-:W-:Y:S02]  /*9de0*/  HADD2.F32 R71, -RZ, R79.H1_H1 ;  /* 0x3000004fff477230 */ /* 0x000fe40000004100 */
[C---:B------:R-:W-:Y:S01]  /*9df0*/  FMUL R29, R38.reuse, R34 ;  /* 0x00000022261d7220 */ /* 0x040fe20000400000 */
        /* <DEDUP_REMOVED lines=9> */
[----:B-1----:R-:W-:Y:S01]  /*9e90*/  F2FP.SATFINITE.E4M3.F32.PACK_AB_MERGE_C R105, R22, R21, RZ ;  /* 0x000000151669723e */ /* 0x002fe200048070ff */
[----:B------:R1:W-:Y:S01]  /*9ea0*/  STS.128 [R84+UR44+0x5400], R100 ;  /* 0x0054006454007988 */ /* 0x0003e20008000c2c */
[----:B------:R-:W-:Y:S02]  /*9eb0*/  F2FP.SATFINITE.E4M3.F32.PACK_AB_MERGE_C R64, R26, R25, RZ ;  /* 0x000000191a40723e */ /* 0x000fe400048070ff */
[----:B------:R-:W-:Y:S02]  /*9ec0*/  F2FP.SATFINITE.E4M3.F32.PACK_AB_MERGE_C R67, R30, R29, RZ ;  /* 0x0000001d1e43723e */ /* 0x000fe400048070ff */
[----:B------:R-:W-:Y:S02]  /*9ed0*/  F2FP.SATFINITE.E4M3.F32.PACK_AB_MERGE_C R104, R2, R0, R3 ;  /* 0x000000000268723e */ /* 0x000fe40004807003 */
[----:B------:R-:W-:Y:S02]  /*9ee0*/  F2FP.SATFINITE.E4M3.F32.PACK_AB_MERGE_C R105, R20, R7, R105 ;  /* 0x000000071469723e */ /* 0x000fe40004807069 */
[----:B------:R-:W-:Y:S02]  /*9ef0*/  F2FP.SATFINITE.E4M3.F32.PACK_AB_MERGE_C R106, R24, R23, R64 ;  /* 0x00000017186a723e */ /* 0x000fe40004807040 */
[----:B------:R-:W-:Y:S02]  /*9f00*/  F2FP.SATFINITE.E4M3.F32.PACK_AB_MERGE_C R107, R28, R27, R67 ;  /* 0x0000001b1c6b723e */ /* 0x000fe40004807043 */
[----:B------:R-:W-:Y:S03]  /*9f10*/  IADD3 R36, PT, PT, R36, 0x1, RZ ;  /* 0x0000000124247810 */ /* 0x000fe60007ffe0ff */
        /* <DEDUP_REMOVED lines=18> */
.L_x_147:
[----:B------:R-:W-:Y:S05]  /*a040*/  BSYNC.RECONVERGENT B0 ;  /* 0x0000000000007941 */ /* 0x000fea0003800200 */
.L_x_146:
[----:B------:R-:W-:Y:S01]  /*a050*/  R2UR UR4, R87 ;  /* 0x00000000570472ca */ /* 0x000fe200000e0000 */
[----:B------:R-:W-:Y:S01]  /*a060*/  BAR.SYNC.DEFER_BLOCKING 0x1, 0x80 ;  /* 0x0042000000007b1d */ /* 0x000fe20000010000 */
[C---:B------:R-:W-:Y:S01]  /*a070*/  ISETP.NE.AND P0, PT, R89.reuse, 0x2, PT ;  /* 0x000000025900780c */ /* 0x040fe20003f05270 */
[----:B------:R-:W-:Y:S01]  /*a080*/  UISETP.NE.AND UP0, UPT, UR45, URZ, UPT ;  /* 0x000000ff2d00728c */ /* 0x000fe2000bf05270 */
[----:B------:R-:W-:Y:S01]  /*a090*/  ISETP.NE.AND P1, PT, R36, 0x4, PT ;  /* 0x000000042400780c */ /* 0x000fe20003f25270 */
[----:B------:R-:W-:Y:S01]  /*a0a0*/  UIADD3 UR20, UPT, UPT, UR37, UR59, URZ ;  /* 0x0000003b25147290 */ /* 0x000fe2000fffe0ff */
[----:B------:R-:W-:Y:S02]  /*a0b0*/  SEL R5, RZ, 0x1, P0 ;  /* 0x00000001ff057807 */ /* 0x000fe40000000000 */
[----:B------:R-:W-:Y:S02]  /*a0c0*/  SEL R3, RZ, 0x1, P1 ;  /* 0x00000001ff037807 */ /* 0x000fe40000800000 */
[----:B------:R-:W-:Y:S02]  /*a0d0*/  LOP3.LUT R92, R92, R5, RZ, 0x3c, !PT ;  /* 0x000000055c5c7212 */ /* 0x000fe400078e3cff */
[----:B------:R-:W-:Y:S01]  /*a0e0*/  LOP3.LUT R94, R94, R3, RZ, 0x3c, !PT ;  /* 0x000000035e5e7212 */ /* 0x000fe200078e3cff */
[----:B------:R-:W-:Y:S01]  /*a0f0*/  UIADD3 UR16, UPT, UPT, UR38, UR4, URZ ;  /* 0x0000000426107290 */ /* 0x000fe2000fffe0ff */
[----:B------:R-:W-:Y:S02]  /*a100*/  SEL R89, R89, RZ, P0 ;  /* 0x000000ff59597207 */ /* 0x000fe40000000000 */
[----:B------:R-:W-:Y:S01]  /*a110*/  SEL R36, R36, RZ, P1 ;  /* 0x000000ff24247207 */ /* 0x000fe20000800000 */
[----:B------:R-:W-:Y:S01]  /*a120*/  UMOV UR36, UR58 ;  /* 0x0000003a00247c82 */ /* 0x000fe20008000000 */
[----:B------:R-:W-:Y:S07]  /*a130*/  BRA.U UP0, `(.L_x_148) ;  /* 0xffffffb900e07547 */ /* 0x000fee000b83ffff */
[----:B------:R-:W-:Y:S05]  /*a140*/  EXIT ;  /* 0x000000000000794d */ /* 0x000fea0003800000 */
.L_x_25:
[----:B--2---:R2:W3:Y:S02]  /*a150*/  SYNCS.PHASECHK.TRANS64.TRYWAIT P0, [R0+URZ+0x200], R3 ;  /* 0x00020003000075a7 */ /* 0x0044e400080011ff */
[----:B---3--:R-:W-:Y:S05]  /*a160*/  @!P0 NANOSLEEP.SYNCS 0x989680 ;  /* 0x009896800000895d */ /* 0x008fea0003900000 */
[----:B------:R-:W3:Y:S02]  /*a170*/  @!P0 SYNCS.PHASECHK.TRANS64 P0, [R0+URZ+0x200], R3 ;  /* 0x00020003000085a7 */ /* 0x000ee400080010ff */
[----:B---3--:R-:W-:Y:S05]  /*a180*/  @!P0 BRA `(.L_x_25) ;  /* 0xfffffffc00f08947 */ /* 0x008fea000383ffff */
[----:B------:R-:W-:Y:S05]  /*a190*/  BRA `(.L_x_149) ;  /* 0xffffff7800747947 */ /* 0x000fea000383ffff */
.L_x_28:
[----:B--2---:R-:W-:-:S07]  /*a1a0*/  MOV R0, UR33 ;  /* 0x0000002100007c02 */ /* 0x004fce0008000f00 */
.L_x_150:
[----:B--2---:R2:W3:Y:S02]  /*a1b0*/  SYNCS.PHASECHK.TRANS64.TRYWAIT P0, [R0+URZ+0xa0], R3 ;  /* 0x0000a003000075a7 */ /* 0x0044e400080011ff */
[----:B---3--:R-:W-:Y:S05]  /*a1c0*/  @!P0 NANOSLEEP.SYNCS 0x989680 ;  /* 0x009896800000895d */ /* 0x008fea0003900000 */
[----:B------:R-:W3:Y:S02]  /*a1d0*/  @!P0 SYNCS.PHASECHK.TRANS64 P0, [R0+URZ+0xa0], R3 ;  /* 0x0000a003000085a7 */ /* 0x000ee400080010ff */
[----:B---3--:R-:W-:Y:S05]  /*a1e0*/  @!P0 BRA `(.L_x_150) ;  /* 0xfffffffc00f08947 */ /* 0x008fea000383ffff */
[----:B------:R-:W-:Y:S05]  /*a1f0*/  BRA `(.L_x_27) ;  /* 0xffffff7800b47947 */ /* 0x000fea000383ffff */
.L_x_35:
[----:B-1----:R-:W-:-:S07]  /*a200*/  MOV R0, UR17 ;  /* 0x0000001100007c02 */ /* 0x002fce0008000f00 */
.L_x_151:
[----:B-1----:R1:W2:Y:S02]  /*a210*/  SYNCS.PHASECHK.TRANS64.TRYWAIT P0, [R0+URZ+0xa0], R3 ;  /* 0x0000a003000075a7 */ /* 0x0022a400080011ff */
[----:B--2---:R-:W-:Y:S05]  /*a220*/  @!P0 NANOSLEEP.SYNCS 0x989680 ;  /* 0x009896800000895d */ /* 0x004fea0003900000 */
[----:B------:R-:W2:Y:S02]  /*a230*/  @!P0 SYNCS.PHASECHK.TRANS64 P0, [R0+URZ+0xa0], R3 ;  /* 0x0000a003000085a7 */ /* 0x000ea400080010ff */
[----:B--2---:R-:W-:Y:S05]  /*a240*/  @!P0 BRA `(.L_x_151) ;  /* 0xfffffffc00f08947 */ /* 0x004fea000383ffff */
[----:B------:R-:W-:Y:S05]  /*a250*/  BRA `(.L_x_34) ;  /* 0xffffff7c00707947 */ /* 0x000fea000383ffff */
.L_x_40:
[----:B-1----:R1:W2:Y:S02]  /*a260*/  SYNCS.PHASECHK.TRANS64.TRYWAIT P0, [R3+URZ+0x190], R0 ;  /* 0x00019000030075a7 */ /* 0x0022a400080011ff */
[----:B--2---:R-:W-:Y:S05]  /*a270*/  @!P0 NANOSLEEP.SYNCS 0x989680 ;  /* 0x009896800000895d */ /* 0x004fea0003900000 */
[----:B------:R-:W2:Y:S02]  /*a280*/  @!P0 SYNCS.PHASECHK.TRANS64 P0, [R3+URZ+0x190], R0 ;  /* 0x00019000030085a7 */ /* 0x000ea400080010ff */
[----:B--2---:R-:W-:Y:S05]  /*a290*/  @!P0 BRA `(.L_x_40) ;  /* 0xfffffffc00f08947 */ /* 0x004fea000383ffff */
[----:B------:R-:W-:Y:S05]  /*a2a0*/  BRA `(.L_x_152) ;  /* 0xffffff8000107947 */ /* 0x000fea000383ffff */
.L_x_44:
[----:B-1----:R-:W-:-:S07]  /*a2b0*/  MOV R0, UR4 ;  /* 0x0000000400007c02 */ /* 0x002fce0008000f00 */
.L_x_153:
[----:B-1----:R1:W2:Y:S02]  /*a2c0*/  SYNCS.PHASECHK.TRANS64.TRYWAIT P0, [R0+URZ], R3 ;  /* 0x00000003000075a7 */ /* 0x0022a400080011ff */
[----:B--2---:R-:W-:Y:S05]  /*a2d0*/  @!P0 NANOSLEEP.SYNCS 0x989680 ;  /* 0x009896800000895d */ /* 0x004fea0003900000 */
[----:B------:R-:W2:Y:S02]  /*a2e0*/  @!P0 SYNCS.PHASECHK.TRANS64 P0, [R0+URZ], R3 ;  /* 0x00000003000085a7 */ /* 0x000ea400080010ff */
[----:B--2---:R-:W-:Y:S05]  /*a2f0*/  @!P0 BRA `(.L_x_153) ;  /* 0xfffffffc00f08947 */ /* 0x004fea000383ffff */
[----:B------:R-:W-:Y:S05]  /*a300*/  BRA `(.L_x_154) ;  /* 0xffffff8400b87947 */ /* 0x000fea000383ffff */
.L_x_45:
[----:B------:R-:W-:-:S07]  /*a310*/  MOV R0, UR5 ;  /* 0x0000000500007c02 */ /* 0x000fce0008000f00 */
.L_x_155:
[----:B-1----:R1:W2:Y:S02]  /*a320*/  SYNCS.PHASECHK.TRANS64.TRYWAIT P0, [R0+URZ], R3 ;  /* 0x00000003000075a7 */ /* 0x0022a400080011ff */
[----:B--2---:R-:W-:Y:S05]  /*a330*/  @!P0 NANOSLEEP.SYNCS 0x989680 ;  /* 0x009896800000895d */ /* 0x004fea0003900000 */
[----:B------:R-:W2:Y:S02]  /*a340*/  @!P0 SYNCS.PHASECHK.TRANS64 P0, [R0+URZ], R3 ;  /* 0x00000003000085a7 */ /* 0x000ea400080010ff */
[----:B--2---:R-:W-:Y:S05]  /*a350*/  @!P0 BRA `(.L_x_155) ;  /* 0xfffffffc00f08947 */ /* 0x004fea000383ffff */
[----:B------:R-:W-:Y:S05]  /*a360*/  BRA `(.L_x_156) ;  /* 0xffffff8400c47947 */ /* 0x000fea000383ffff */
.L_x_46:
[----:B------:R-:W-:-:S07]  /*a370*/  MOV R0, UR5 ;  /* 0x0000000500007c02 */ /* 0x000fce0008000f00 */
.L_x_157:
[----:B-1----:R1:W2:Y:S02]  /*a380*/  SYNCS.PHASECHK.TRANS64.TRYWAIT P0, [R0+URZ], R3 ;  /* 0x00000003000075a7 */ /* 0x0022a400080011ff */
[----:B--2---:R-:W-:Y:S05]  /*a390*/  @!P0 NANOSLEEP.SYNCS 0x989680 ;  /* 0x009896800000895d */ /* 0x004fea0003900000 */
[----:B------:R-:W2:Y:S02]  /*a3a0*/  @!P0 SYNCS.PHASECHK.TRANS64 P0, [R0+URZ], R3 ;  /* 0x00000003000085a7 */ /* 0x000ea400080010ff */
[----:B--2---:R-:W-:Y:S05]  /*a3b0*/  @!P0 BRA `(.L_x_157) ;  /* 0xfffffffc00f08947 */ /* 0x004fea000383ffff */
[----:B------:R-:W-:Y:S05]  /*a3c0*/  BRA `(.L_x_158) ;  /* 0xffffff8400d07947 */ /* 0x000fea000383ffff */
.L_x_47:
[----:B------:R-:W-:-:S07]  /*a3d0*/  MOV R0, UR5 ;  /* 0x0000000500007c02 */ /* 0x000fce0008000f00 */
.L_x_159:
[----:B-1----:R1:W2:Y:S02]  /*a3e0*/  SYNCS.PHASECHK.TRANS64.TRYWAIT P0, [R0+URZ], R3 ;  /* 0x00000003000075a7 */ /* 0x0022a400080011ff */
[----:B--2---:R-:W-:Y:S05]  /*a3f0*/  @!P0 NANOSLEEP.SYNCS 0x989680 ;  /* 0x009896800000895d */ /* 0x004fea0003900000 */
[----:B------:R-:W2:Y:S02]  /*a400*/  @!P0 SYNCS.PHASECHK.TRANS64 P0, [R0+URZ], R3 ;  /* 0x00000003000085a7 */ /* 0x000ea400080010ff */
[----:B--2---:R-:W-:Y:S05]  /*a410*/  @!P0 BRA `(.L_x_159) ;  /* 0xfffffffc00f08947 */ /* 0x004fea000383ffff */
[----:B------:R-:W-:Y:S05]  /*a420*/  BRA `(.L_x_160) ;  /* 0xffffff8400dc7947 */ /* 0x000fea000383ffff */
.L_x_48:
[----:B------:R-:W-:-:S07]  /*a430*/  MOV R0, UR5 ;  /* 0x0000000500007c02 */ /* 0x000fce0008000f00 */
.L_x_161:
[----:B-1----:R1:W2:Y:S02]  /*a440*/  SYNCS.PHASECHK.TRANS64.TRYWAIT P0, [R0+URZ], R3 ;  /* 0x00000003000075a7 */ /* 0x0022a400080011ff */
[----:B--2---:R-:W-:Y:S05]  /*a450*/  @!P0 NANOSLEEP.SYNCS 0x989680 ;  /* 0x009896800000895d */ /* 0x004fea0003900000 */
[----:B------:R-:W2:Y:S02]  /*a460*/  @!P0 SYNCS.PHASECHK.TRANS64 P0, [R0+URZ], R3 ;  /* 0x00000003000085a7 */ /* 0x000ea400080010ff */
[----:B--2---:R-:W-:Y:S05]  /*a470*/  @!P0 BRA `(.L_x_161) ;  /* 0xfffffffc00f08947 */ /* 0x004fea000383ffff */
[----:B------:R-:W-:Y:S05]  /*a480*/  BRA `(.L_x_162) ;  /* 0xffffff8400e87947 */ /* 0x000fea000383ffff */
.L_x_49:
[----:B------:R-:W-:-:S07]  /*a490*/  MOV R0, UR5 ;  /* 0x0000000500007c02 */ /* 0x000fce0008000f00 */
.L_x_163:
[----:B-1----:R1:W2:Y:S02]  /*a4a0*/  SYNCS.PHASECHK.TRANS64.TRYWAIT P0, [R0+URZ], R3 ;  /* 0x00000003000075a7 */ /* 0x0022a400080011ff */
[----:B--2---:R-:W-:Y:S05]  /*a4b0*/  @!P0 NANOSLEEP.SYNCS 0x989680 ;  /* 0x009896800000895d */ /* 0x004fea0003900000 */
[----:B------:R-:W2:Y:S02]  /*a4c0*/  @!P0 SYNCS.PHASECHK.TRANS64 P0, [R0+URZ], R3 ;  /* 0x00000003000085a7 */ /* 0x000ea400080010ff */
[----:B--2---:R-:W-:Y:S05]  /*a4d0*/  @!P0 BRA `(.L_x_163) ;  /* 0xfffffffc00f08947 */ /* 0x004fea000383ffff */
[----:B------:R-:W-:Y:S05]  /*a4e0*/  BRA `(.L_x_164) ;  /* 0xffffff8400f47947 */ /* 0x000fea000383ffff */
.L_x_50:
[----:B------:R-:W-:-:S07]  /*a4f0*/  MOV R0, UR5 ;  /* 0x0000000500007c02 */ /* 0x000fce0008000f00 */
.L_x_165:
[----:B-1----:R1:W2:Y:S02]  /*a500*/  SYNCS.PHASECHK.TRANS64.TRYWAIT P0, [R0+URZ], R3 ;  /* 0x00000003000075a7 */ /* 0x0022a400080011ff */
[----:B--2---:R-:W-:Y:S05]  /*a510*/  @!P0 NANOSLEEP.SYNCS 0x989680 ;  /* 0x009896800000895d */ /* 0x004fea0003900000 */
[----:B------:R-:W2:Y:S02]  /*a520*/  @!P0 SYNCS.PHASECHK.TRANS64 P0, [R0+URZ], R3 ;  /* 0x00000003000085a7 */ /* 0x000ea400080010ff */
[----:B--2---:R-:W-:Y:S05]  /*a530*/  @!P0 BRA `(.L_x_165) ;  /* 0xfffffffc00f08947 */ /* 0x004fea000383ffff */
[----:B------:R-:W-:Y:S05]  /*a540*/  BRA `(.L_x_166) ;  /* 0xffffff8800007947 */ /* 0x000fea000383ffff */
.L_x_51:
[----:B------:R-:W-:-:S07]  /*a550*/  MOV R0, UR5 ;  /* 0x0000000500007c02 */ /* 0x000fce0008000f00 */
.L_x_167:
[----:B-1----:R1:W2:Y:S02]  /*a560*/  SYNCS.PHASECHK.TRANS64.TRYWAIT P0, [R0+URZ], R3 ;  /* 0x00000003000075a7 */ /* 0x0022a400080011ff */
[----:B--2---:R-:W-:Y:S05]  /*a570*/  @!P0 NANOSLEEP.SYNCS 0x989680 ;  /* 0x009896800000895d */ /* 0x004fea0003900000 */
[----:B------:R-:W2:Y:S02]  /*a580*/  @!P0 SYNCS.PHASECHK.TRANS64 P0, [R0+URZ], R3 ;  /* 0x00000003000085a7 */ /* 0x000ea400080010ff */
[----:B--2---:R-:W-:Y:S05]  /*a590*/  @!P0 BRA `(.L_x_167) ;  /* 0xfffffffc00f08947 */ /* 0x004fea000383ffff */
[----:B------:R-:W-:Y:S05]  /*a5a0*/  BRA `(.L_x_168) ;  /* 0xffffff88000c7947 */ /* 0x000fea000383ffff */
.L_x_52:
[----:B------:R-:W-:-:S07]  /*a5b0*/  MOV R0, UR5 ;  /* 0x0000000500007c02 */ /* 0x000fce0008000f00 */
.L_x_169:
[----:B-1----:R1:W2:Y:S02]  /*a5c0*/  SYNCS.PHASECHK.TRANS64.TRYWAIT P0, [R0+URZ], R3 ;  /* 0x00000003000075a7 */ /* 0x0022a400080011ff */
[----:B--2---:R-:W-:Y:S05]  /*a5d0*/  @!P0 NANOSLEEP.SYNCS 0x989680 ;  /* 0x009896800000895d */ /* 0x004fea0003900000 */
[----:B------:R-:W2:Y:S02]  /*a5e0*/  @!P0 SYNCS.PHASECHK.TRANS64 P0, [R0+URZ], R3 ;  /* 0x00000003000085a7 */ /* 0x000ea400080010ff */
[----:B--2---:R-:W-:Y:S05]  /*a5f0*/  @!P0 BRA `(.L_x_169) ;  /* 0xfffffffc00f08947 */ /* 0x004fea000383ffff */
[----:B------:R-:W-:Y:S05]  /*a600*/  BRA `(.L_x_170) ;  /* 0xffffff8800187947 */ /* 0x000fea000383ffff */
.L_x_53:
[----:B------:R-:W-:-:S07]  /*a610*/  MOV R0, UR5 ;  /* 0x0000000500007c02 */ /* 0x000fce0008000f00 */
.L_x_171:
[----:B-1----:R1:W2:Y:S02]  /*a620*/  SYNCS.PHASECHK.TRANS64.TRYWAIT P0, [R0+URZ], R3 ;  /* 0x00000003000075a7 */ /* 0x0022a400080011ff */
[----:B--2---:R-:W-:Y:S05]  /*a630*/  @!P0 NANOSLEEP.SYNCS 0x989680 ;  /* 0x009896800000895d */ /* 0x004fea0003900000 */
[----:B------:R-:W2:Y:S02]  /*a640*/  @!P0 SYNCS.PHASECHK.TRANS64 P0, [R0+URZ], R3 ;  /* 0x00000003000085a7 */ /* 0x000ea400080010ff */
[----:B--2---:R-:W-:Y:S05]  /*a650*/  @!P0 BRA `(.L_x_171) ;  /* 0xfffffffc00f08947 */ /* 0x004fea000383ffff */
[----:B------:R-:W-:Y:S05]  /*a660*/  BRA `(.L_x_172) ;  /* 0xffffff8800247947 */ /* 0x000fea000383ffff */
.L_x_54:
[----:B------:R-:W-:-:S07]  /*a670*/  MOV R0, UR5 ;  /* 0x0000000500007c02 */ /* 0x000fce0008000f00 */
.L_x_173:
[----:B-1----:R1:W2:Y:S02]  /*a680*/  SYNCS.PHASECHK.TRANS64.TRYWAIT P0, [R0+URZ], R3 ;  /* 0x00000003000075a7 */ /* 0x0022a400080011ff */
[----:B--2---:R-:W-:Y:S05]  /*a690*/  @!P0 NANOSLEEP.SYNCS 0x989680 ;  /* 0x009896800000895d */ /* 0x004fea0003900000 */
[----:B------:R-:W2:Y:S02]  /*a6a0*/  @!P0 SYNCS.PHASECHK.TRANS64 P0, [R0+URZ], R3 ;  /* 0x00000003000085a7 */ /* 0x000ea400080010ff */
[----:B--2---:R-:W-:Y:S05]  /*a6b0*/  @!P0 BRA `(.L_x_173) ;  /* 0xfffffffc00f08947 */ /* 0x004fea000383ffff */
[----:B------:R-:W-:Y:S05]  /*a6c0*/  BRA `(.L_x_174) ;  /* 0xffffff8800307947 */ /* 0x000fea000383ffff */
.L_x_55:
[----:B------:R-:W-:-:S07]  /*a6d0*/  MOV R0, UR5 ;  /* 0x0000000500007c02 */ /* 0x000fce0008000f00 */
.L_x_175:
[----:B-1----:R1:W2:Y:S02]  /*a6e0*/  SYNCS.PHASECHK.TRANS64.TRYWAIT P0, [R0+URZ], R3 ;  /* 0x00000003000075a7 */ /* 0x0022a400080011ff */
[----:B--2---:R-:W-:Y:S05]  /*a6f0*/  @!P0 NANOSLEEP.SYNCS 0x989680 ;  /* 0x009896800000895d */ /* 0x004fea0003900000 */
[----:B------:R-:W2:Y:S02]  /*a700*/  @!P0 SYNCS.PHASECHK.TRANS64 P0, [R0+URZ], R3 ;  /* 0x00000003000085a7 */ /* 0x000ea400080010ff */
[----:B--2---:R-:W-:Y:S05]  /*a710*/  @!P0 BRA `(.L_x_175) ;  /* 0xfffffffc00f08947 */ /* 0x004fea000383ffff */
[----:B------:R-:W-:Y:S05]  /*a720*/  BRA `(.L_x_176) ;  /* 0xffffff88003c7947 */ /* 0x000fea000383ffff */
.L_x_56:
[----:B------:R-:W-:-:S07]  /*a730*/  MOV R0, UR5 ;  /* 0x0000000500007c02 */ /* 0x000fce0008000f00 */
.L_x_177:
[----:B-1----:R1:W2:Y:S02]  /*a740*/  SYNCS.PHASECHK.TRANS64.TRYWAIT P0, [R0+URZ], R3 ;  /* 0x00000003000075a7 */ /* 0x0022a400080011ff */
[----:B--2---:R-:W-:Y:S05]  /*a750*/  @!P0 NANOSLEEP.SYNCS 0x989680 ;  /* 0x009896800000895d */ /* 0x004fea0003900000 */
[----:B------:R-:W2:Y:S02]  /*a760*/  @!P0 SYNCS.PHASECHK.TRANS64 P0, [R0+URZ], R3 ;  /* 0x00000003000085a7 */ /* 0x000ea400080010ff */
[----:B--2---:R-:W-:Y:S05]  /*a770*/  @!P0 BRA `(.L_x_177) ;  /* 0xfffffffc00f08947 */ /* 0x004fea000383ffff */
[----:B------:R-:W-:Y:S05]  /*a780*/  BRA `(.L_x_178) ;  /* 0xffffff8800487947 */ /* 0x000fea000383ffff */
.L_x_57:
[----:B------:R-:W-:-:S07]  /*a790*/  MOV R0, UR5 ;  /* 0x0000000500007c02 */ /* 0x000fce0008000f00 */
.L_x_179:
[----:B-1----:R1:W2:Y:S02]  /*a7a0*/  SYNCS.PHASECHK.TRANS64.TRYWAIT P0, [R0+URZ], R3 ;  /* 0x00000003000075a7 */ /* 0x0022a400080011ff */
[----:B--2---:R-:W-:Y:S05]  /*a7b0*/  @!P0 NANOSLEEP.SYNCS 0x989680 ;  /* 0x009896800000895d */ /* 0x004fea0003900000 */
[----:B------:R-:W2:Y:S02]  /*a7c0*/  @!P0 SYNCS.PHASECHK.TRANS64 P0, [R0+URZ], R3 ;  /* 0x00000003000085a7 */ /* 0x000ea400080010ff */
[----:B--2---:R-:W-:Y:S05]  /*a7d0*/  @!P0 BRA `(.L_x_179) ;  /* 0xfffffffc00f08947 */ /* 0x004fea000383ffff */
[----:B------:R-:W-:Y:S05]  /*a7e0*/  BRA `(.L_x_180) ;  /* 0xffffff8800547947 */ /* 0x000fea000383ffff */
.L_x_58:
[----:B------:R-:W-:-:S07]  /*a7f0*/  MOV R0, UR5 ;  /* 0x0000000500007c02 */ /* 0x000fce0008000f00 */
.L_x_181:
[----:B-1----:R1:W2:Y:S02]  /*a800*/  SYNCS.PHASECHK.TRANS64.TRYWAIT P0, [R0+URZ], R3 ;  /* 0x00000003000075a7 */ /* 0x0022a400080011ff */
[----:B--2---:R-:W-:Y:S05]  /*a810*/  @!P0 NANOSLEEP.SYNCS 0x989680 ;  /* 0x009896800000895d */ /* 0x004fea0003900000 */
[----:B------:R-:W2:Y:S02]  /*a820*/  @!P0 SYNCS.PHASECHK.TRANS64 P0, [R0+URZ], R3 ;  /* 0x00000003000085a7 */ /* 0x000ea400080010ff */
[----:B--2---:R-:W-:Y:S05]  /*a830*/  @!P0 BRA `(.L_x_181) ;  /* 0xfffffffc00f08947 */ /* 0x004fea000383ffff */
[----:B------:R-:W-:Y:S05]  /*a840*/  BRA `(.L_x_182) ;  /* 0xffffff8800607947 */ /* 0x000fea000383ffff */
.L_x_59:
[----:B------:R-:W-:-:S07]  /*a850*/  MOV R0, UR5 ;  /* 0x0000000500007c02 */ /* 0x000fce0008000f00 */
.L_x_183:
[----:B-1----:R1:W2:Y:S02]  /*a860*/  SYNCS.PHASECHK.TRANS64.TRYWAIT P0, [R0+URZ], R3 ;  /* 0x00000003000075a7 */ /* 0x0022a400080011ff */
[----:B--2---:R-:W-:Y:S05]  /*a870*/  @!P0 NANOSLEEP.SYNCS 0x989680 ;  /* 0x009896800000895d */ /* 0x004fea0003900000 */
[----:B------:R-:W2:Y:S02]  /*a880*/  @!P0 SYNCS.PHASECHK.TRANS64 P0, [R0+URZ], R3 ;  /* 0x00000003000085a7 */ /* 0x000ea400080010ff */
[----:B--2---:R-:W-:Y:S05]  /*a890*/  @!P0 BRA `(.L_x_183) ;  /* 0xfffffffc00f08947 */ /* 0x004fea000383ffff */
[----:B------:R-:W-:Y:S05]  /*a8a0*/  BRA `(.L_x_184) ;  /* 0xffffff88006c7947 */ /* 0x000fea000383ffff */
.L_x_60:
[----:B------:R-:W-:-:S07]  /*a8b0*/  MOV R0, UR5 ;  /* 0x0000000500007c02 */ /* 0x000fce0008000f00 */
.L_x_185:
[----:B-1----:R1:W2:Y:S02]  /*a8c0*/  SYNCS.PHASECHK.TRANS64.TRYWAIT P0, [R0+URZ], R3 ;  /* 0x00000003000075a7 */ /* 0x0022a400080011ff */
[----:B--2---:R-:W-:Y:S05]  /*a8d0*/  @!P0 NANOSLEEP.SYNCS 0x989680 ;  /* 0x009896800000895d */ /* 0x004fea0003900000 */
[----:B------:R-:W2:Y:S02]  /*a8e0*/  @!P0 SYNCS.PHASECHK.TRANS64 P0, [R0+URZ], R3 ;  /* 0x00000003000085a7 */ /* 0x000ea400080010ff */
[----:B--2---:R-:W-:Y:S05]  /*a8f0*/  @!P0 BRA `(.L_x_185) ;  /* 0xfffffffc00f08947 */ /* 0x004fea000383ffff */
[----:B------:R-:W-:Y:S05]  /*a900*/  BRA `(.L_x_186) ;  /* 0xffffff8800787947 */ /* 0x000fea000383ffff */
.L_x_61:
[----:B------:R-:W-:-:S07]  /*a910*/  MOV R0, UR5 ;  /* 0x0000000500007c02 */ /* 0x000fce0008000f00 */
.L_x_187:
[----:B-1----:R1:W2:Y:S02]  /*a920*/  SYNCS.PHASECHK.TRANS64.TRYWAIT P0, [R0+URZ], R3 ;  /* 0x00000003000075a7 */ /* 0x0022a400080011ff */
[----:B--2---:R-:W-:Y:S05]  /*a930*/  @!P0 NANOSLEEP.SYNCS 0x989680 ;  /* 0x009896800000895d */ /* 0x004fea0003900000 */
[----:B------:R-:W2:Y:S02]  /*a940*/  @!P0 SYNCS.PHASECHK.TRANS64 P0, [R0+URZ], R3 ;  /* 0x00000003000085a7 */ /* 0x000ea400080010ff */
[----:B--2---:R-:W-:Y:S05]  /*a950*/  @!P0 BRA `(.L_x_187) ;  /* 0xfffffffc00f08947 */ /* 0x004fea000383ffff */
[----:B------:R-:W-:Y:S05]  /*a960*/  BRA `(.L_x_188) ;  /* 0xffffff8800847947 */ /* 0x000fea000383ffff */
.L_x_62:
[----:B------:R-:W-:-:S07]  /*a970*/  MOV R0, UR5 ;  /* 0x0000000500007c02 */ /* 0x000fce0008000f00 */
.L_x_189:
[----:B-1----:R1:W2:Y:S02]  /*a980*/  SYNCS.PHASECHK.TRANS64.TRYWAIT P0, [R0+URZ], R3 ;  /* 0x00000003000075a7 */ /* 0x0022a400080011ff */
[----:B--2---:R-:W-:Y:S05]  /*a990*/  @!P0 NANOSLEEP.SYNCS 0x989680 ;  /* 0x009896800000895d */ /* 0x004fea0003900000 */
[----:B------:R-:W2:Y:S02]  /*a9a0*/  @!P0 SYNCS.PHASECHK.TRANS64 P0, [R0+URZ], R3 ;  /* 0x00000003000085a7 */ /* 0x000ea400080010ff */
[----:B--2---:R-:W-:Y:S05]  /*a9b0*/  @!P0 BRA `(.L_x_189) ;  /* 0xfffffffc00f08947 */ /* 0x004fea000383ffff */
[----:B------:R-:W-:Y:S05]  /*a9c0*/  BRA `(.L_x_190) ;  /* 0xffffff8800907947 */ /* 0x000fea000383ffff */
.L_x_65:
[----:B-1----:R1:W2:Y:S02]  /*a9d0*/  SYNCS.PHASECHK.TRANS64.TRYWAIT P0, [R2+URZ+0x1f0], R5 ;  /* 0x0001f005020075a7 */ /* 0x0022a400080011ff */
[----:B--2---:R-:W-:Y:S05]  /*a9e0*/  @!P0 NANOSLEEP.SYNCS 0x989680 ;  /* 0x009896800000895d */ /* 0x004fea0003900000 */
[----:B------:R-:W2:Y:S02]  /*a9f0*/  @!P0 SYNCS.PHASECHK.TRANS64 P0, [R2+URZ+0x1f0], R5 ;  /* 0x0001f005020085a7 */ /* 0x000ea400080010ff */
[----:B--2---:R-:W-:Y:S05]  /*aa00*/  @!P0 BRA `(.L_x_65) ;  /* 0xfffffffc00f08947 */ /* 0x004fea000383ffff */
[----:B------:R-:W-:Y:S05]  /*aa10*/  BRA `(.L_x_191) ;  /* 0xffffff8800f47947 */ /* 0x000fea000383ffff */
.L_x_66:
[----:B------:R-:W-:-:S07]  /*aa20*/  MOV R2, UR4 ;  /* 0x0000000400027c02 */ /* 0x000fce0008000f00 */
.L_x_192:
[----:B-1----:R1:W2:Y:S02]  /*aa30*/  SYNCS.PHASECHK.TRANS64.TRYWAIT P0, [R2+URZ+0x1a0], R5 ;  /* 0x0001a005020075a7 */ /* 0x0022a400080011ff */
[----:B--2---:R-:W-:Y:S05]  /*aa40*/  @!P0 NANOSLEEP.SYNCS 0x989680 ;  /* 0x009896800000895d */ /* 0x004fea0003900000 */
[----:B------:R-:W2:Y:S02]  /*aa50*/  @!P0 SYNCS.PHASECHK.TRANS64 P0, [R2+URZ+0x1a0], R5 ;  /* 0x0001a005020085a7 */ /* 0x000ea400080010ff */
[----:B--2---:R-:W-:Y:S05]  /*aa60*/  @!P0 BRA `(.L_x_192) ;  /* 0xfffffffc00f08947 */ /* 0x004fea000383ffff */
[----:B------:R-:W-:Y:S05]  /*aa70*/  BRA `(.L_x_193) ;  /* 0xffffff8c00047947 */ /* 0x000fea000383ffff */
.L_x_67:
[----:B-1----:R1:W2:Y:S02]  /*aa80*/  SYNCS.PHASECHK.TRANS64.TRYWAIT P1, [R2+URZ+0x190], R5 ;  /* 0x00019005020075a7 */ /* 0x0022a400080211ff */
[----:B--2---:R-:W-:Y:S05]  /*aa90*/  @!P1 NANOSLEEP.SYNCS 0x989680 ;  /* 0x009896800000995d */ /* 0x004fea0003900000 */
[----:B------:R-:W2:Y:S02]  /*aaa0*/  @!P1 SYNCS.PHASECHK.TRANS64 P1, [R2+URZ+0x190], R5 ;  /* 0x00019005020095a7 */ /* 0x000ea400080210ff */
[----:B--2---:R-:W-:Y:S05]  /*aab0*/  @!P1 BRA `(.L_x_67) ;  /* 0xfffffffc00f09947 */ /* 0x004fea000383ffff */
[----:B------:R-:W-:Y:S05]  /*aac0*/  BRA `(.L_x_194) ;  /* 0xffffff8c00347947 */ /* 0x000fea000383ffff */
.L_x_70:
[----:B------:R-:W-:-:S07]  /*aad0*/  MOV R0, UR4 ;  /* 0x0000000400007c02 */ /* 0x000fce0008000f00 */
.L_x_195:
[----:B-1----:R1:W2:Y:S02]  /*aae0*/  SYNCS.PHASECHK.TRANS64.TRYWAIT P0, [R0+URZ+0x1a0], R3 ;  /* 0x0001a003000075a7 */ /* 0x0022a400080011ff */
[----:B--2---:R-:W-:Y:S05]  /*aaf0*/  @!P0 NANOSLEEP.SYNCS 0x989680 ;  /* 0x009896800000895d */ /* 0x004fea0003900000 */
[----:B------:R-:W2:Y:S02]  /*ab00*/  @!P0 SYNCS.PHASECHK.TRANS64 P0, [R0+URZ+0x1a0], R3 ;  /* 0x0001a003000085a7 */ /* 0x000ea400080010ff */
[----:B--2---:R-:W-:Y:S05]  /*ab10*/  @!P0 BRA `(.L_x_195) ;  /* 0xfffffffc00f08947 */ /* 0x004fea000383ffff */
[----:B------:R-:W-:Y:S05]  /*ab20*/  BRA `(.L_x_69) ;  /* 0xffffff8c00887947 */ /* 0x000fea000383ffff */
.L_x_77:
[----:B-1----:R1:W2:Y:S02]  /*ab30*/  SYNCS.PHASECHK.TRANS64.TRYWAIT P1, [R0+URZ+0x190], R5 ;  /* 0x00019005000075a7 */ /* 0x0022a400080211ff */
[----:B--2---:R-:W-:Y:S05]  /*ab40*/  @!P1 NANOSLEEP.SYNCS 0x989680 ;  /* 0x009896800000995d */ /* 0x004fea0003900000 */
[----:B------:R-:W2:Y:S02]  /*ab50*/  @!P1 SYNCS.PHASECHK.TRANS64 P1, [R0+URZ+0x190], R5 ;  /* 0x00019005000095a7 */ /* 0x000ea400080210ff */
[----:B--2---:R-:W-:Y:S05]  /*ab60*/  @!P1 BRA `(.L_x_77) ;  /* 0xfffffffc00f09947 */ /* 0x004fea000383ffff */
[----:B------:R-:W-:Y:S05]  /*ab70*/  BRA `(.L_x_196) ;  /* 0xffffff9000e87947 */ /* 0x000fea000383ffff */
.L_x_78:
[----:B------:R-:W-:-:S07]  /*ab80*/  MOV R3, UR19 ;  /* 0x0000001300037c02 */ /* 0x000fce0008000f00 */
.L_x_197:
[----:B-1----:R1:W2:Y:S02]  /*ab90*/  SYNCS.PHASECHK.TRANS64.TRYWAIT P0, [R3+URZ+0x1d0], R0 ;  /* 0x0001d000030075a7 */ /* 0x0022a400080011ff */
[----:B--2---:R-:W-:Y:S05]  /*aba0*/  @!P0 NANOSLEEP.SYNCS 0x989680 ;  /* 0x009896800000895d */ /* 0x004fea0003900000 */
[----:B------:R-:W2:Y:S02]  /*abb0*/  @!P0 SYNCS.PHASECHK.TRANS64 P0, [R3+URZ+0x1d0], R0 ;  /* 0x0001d000030085a7 */ /* 0x000ea400080010ff */
[----:B--2---:R-:W-:Y:S05]  /*abc0*/  @!P0 BRA `(.L_x_197) ;  /* 0xfffffffc00f08947 */ /* 0x004fea000383ffff */
[----:B------:R-:W-:Y:S05]  /*abd0*/  BRA `(.L_x_198) ;  /* 0xffffff94001c7947 */ /* 0x000fea000383ffff */
.L_x_81:
[----:B------:R-:W-:Y:S07]  /*abe0*/  MOV R0, UR6 ;  /* 0x0000000600007c02 */ /* 0x000fee0008000f00 */
.L_x_199:
[----:B-1----:R1:W2:Y:S02]  /*abf0*/  SYNCS.PHASECHK.TRANS64.TRYWAIT P0, [R0+URZ], R3 ;  /* 0x00000003000075a7 */ /* 0x0022a400080011ff */
[----:B--2---:R-:W-:Y:S05]  /*ac00*/  @!P0 NANOSLEEP.SYNCS 0x989680 ;  /* 0x009896800000895d */ /* 0x004fea0003900000 */
[----:B------:R-:W2:Y:S02]  /*ac10*/  @!P0 SYNCS.PHASECHK.TRANS64 P0, [R0+URZ], R3 ;  /* 0x00000003000085a7 */ /* 0x000ea400080010ff */
[----:B--2---:R-:W-:Y:S05]  /*ac20*/  @!P0 BRA `(.L_x_199) ;  /* 0xfffffffc00f08947 */ /* 0x004fea000383ffff */
[----:B------:R-:W-:Y:S05]  /*ac30*/  BRA `(.L_x_80) ;  /* 0xffffff9400547947 */ /* 0x000fea000383ffff */
.L_x_84:
[----:B------:R-:W-:-:S07]  /*ac40*/  MOV R0, UR4 ;  /* 0x0000000400007c02 */ /* 0x000fce0008000f00 */
.L_x_200:
[----:B--2---:R2:W4:Y:S02]  /*ac50*/  SYNCS.PHASECHK.TRANS64.TRYWAIT P0, [R0+URZ], R3 ;  /* 0x00000003000075a7 */ /* 0x00452400080011ff */
[----:B----4-:R-:W-:Y:S05]  /*ac60*/  @!P0 NANOSLEEP.SYNCS 0x989680 ;  /* 0x009896800000895d */ /* 0x010fea0003900000 */
[----:B------:R-:W4:Y:S02]  /*ac70*/  @!P0 SYNCS.PHASECHK.TRANS64 P0, [R0+URZ], R3 ;  /* 0x00000003000085a7 */ /* 0x000f2400080010ff */
[----:B----4-:R-:W-:Y:S05]  /*ac80*/  @!P0 BRA `(.L_x_200) ;  /* 0xfffffffc00f08947 */ /* 0x010fea000383ffff */
[----:B------:R-:W-:Y:S05]  /*ac90*/  BRA `(.L_x_201) ;  /* 0xffffff9400f47947 */ /* 0x000fea000383ffff */
.L_x_85:
[----:B------:R-:W-:-:S07]  /*aca0*/  MOV R0, UR5 ;  /* 0x0000000500007c02 */ /* 0x000fce0008000f00 */
.L_x_202:
[----:B-1----:R1:W2:Y:S02]  /*acb0*/  SYNCS.PHASECHK.TRANS64.TRYWAIT P0, [R0+URZ], R3 ;  /* 0x00000003000075a7 */ /* 0x0022a400080011ff */
[----:B--2---:R-:W-:Y:S05]  /*acc0*/  @!P0 NANOSLEEP.SYNCS 0x989680 ;  /* 0x009896800000895d */ /* 0x004fea0003900000 */
[----:B------:R-:W2:Y:S02]  /*acd0*/  @!P0 SYNCS.PHASECHK.TRANS64 P0, [R0+URZ], R3 ;  /* 0x00000003000085a7 */ /* 0x000ea400080010ff */
[----:B--2---:R-:W-:Y:S05]  /*ace0*/  @!P0 BRA `(.L_x_202) ;  /* 0xfffffffc00f08947 */ /* 0x004fea000383ffff */
[----:B------:R-:W-:Y:S05]  /*acf0*/  BRA `(.L_x_203) ;  /* 0xffffff9800007947 */ /* 0x000fea000383ffff */
.L_x_86:
[----:B------:R-:W-:-:S07]  /*ad00*/  MOV R0, UR5 ;  /* 0x0000000500007c02 */ /* 0x000fce0008000f00 */
.L_x_204:
[----:B-1----:R1:W2:Y:S02]  /*ad10*/  SYNCS.PHASECHK.TRANS64.TRYWAIT P0, [R0+URZ], R3 ;  /* 0x00000003000075a7 */ /* 0x0022a400080011ff */
[----:B--2---:R-:W-:Y:S05]  /*ad20*/  @!P0 NANOSLEEP.SYNCS 0x989680 ;  /* 0x009896800000895d */ /* 0x004fea0003900000 */
[----:B------:R-:W2:Y:S02]  /*ad30*/  @!P0 SYNCS.PHASECHK.TRANS64 P0, [R0+URZ], R3 ;  /* 0x00000003000085a7 */ /* 0x000ea400080010ff */
[----:B--2---:R-:W-:Y:S05]  /*ad40*/  @!P0 BRA `(.L_x_204) ;  /* 0xfffffffc00f08947 */ /* 0x004fea000383ffff */
[----:B------:R-:W-:Y:S05]  /*ad50*/  BRA `(.L_x_205) ;  /* 0xffffff98000c7947 */ /* 0x000fea000383ffff */
.L_x_87:
[----:B------:R-:W-:-:S07]  /*ad60*/  MOV R0, UR4 ;  /* 0x0000000400007c02 */ /* 0x000fce0008000f00 */
.L_x_206:
[----:B-1----:R1:W2:Y:S02]  /*ad70*/  SYNCS.PHASECHK.TRANS64.TRYWAIT P0, [R0+URZ], R3 ;  /* 0x00000003000075a7 */ /* 0x0022a400080011ff */
[----:B--2---:R-:W-:Y:S05]  /*ad80*/  @!P0 NANOSLEEP.SYNCS 0x989680 ;  /* 0x009896800000895d */ /* 0x004fea0003900000 */
[----:B------:R-:W2:Y:S02]  /*ad90*/  @!P0 SYNCS.PHASECHK.TRANS64 P0, [R0+URZ], R3 ;  /* 0x00000003000085a7 */ /* 0x000ea400080010ff */
[----:B--2---:R-:W-:Y:S05]  /*ada0*/  @!P0 BRA `(.L_x_206) ;  /* 0xfffffffc00f08947 */ /* 0x004fea000383ffff */
[----:B------:R-:W-:Y:S05]  /*adb0*/  BRA `(.L_x_207) ;  /* 0xffffff9800187947 */ /* 0x000fea000383ffff */
.L_x_92:
[----:B--2---:R2:W3:Y:S02]  /*adc0*/  SYNCS.PHASECHK.TRANS64.TRYWAIT P0, [R12+URZ+0x190], R9 ;  /* 0x000190090c0075a7 */ /* 0x0044e400080011ff */
[----:B---3--:R-:W-:Y:S05]  /*add0*/  @!P0 NANOSLEEP.SYNCS 0x989680 ;  /* 0x009896800000895d */ /* 0x008fea0003900000 */
[----:B------:R-:W3:Y:S02]  /*ade0*/  @!P0 SYNCS.PHASECHK.TRANS64 P0, [R12+URZ+0x190], R9 ;  /* 0x000190090c0085a7 */ /* 0x000ee400080010ff */
[----:B---3--:R-:W-:Y:S05]  /*adf0*/  @!P0 BRA `(.L_x_92) ;  /* 0xfffffffc00f08947 */ /* 0x008fea000383ffff */
[----:B------:R-:W-:Y:S05]  /*ae00*/  BRA `(.L_x_208) ;  /* 0xffffff9c00487947 */ /* 0x000fea000383ffff */
.L_x_95:
[----:B------:R-:W-:Y:S07]  /*ae10*/  MOV R0, UR21 ;  /* 0x0000001500007c02 */ /* 0x000fee0008000f00 */
.L_x_209:
[----:B--2---:R2:W3:Y:S02]  /*ae20*/  SYNCS.PHASECHK.TRANS64.TRYWAIT P2, [R0+URZ+0x188], R11 ;  /* 0x0001880b000075a7 */ /* 0x0044e400080411ff */
[----:B---3--:R-:W-:Y:S05]  /*ae30*/  @!P2 NANOSLEEP.SYNCS 0x989680 ;  /* 0x009896800000a95d */ /* 0x008fea0003900000 */
[----:B------:R-:W3:Y:S02]  /*ae40*/  @!P2 SYNCS.PHASECHK.TRANS64 P2, [R0+URZ+0x188], R11 ;  /* 0x0001880b0000a5a7 */ /* 0x000ee400080410ff */
[----:B---3--:R-:W-:Y:S05]  /*ae50*/  @!P2 BRA `(.L_x_209) ;  /* 0xfffffffc00f0a947 */ /* 0x008fea000383ffff */
[----:B------:R-:W-:Y:S05]  /*ae60*/  BRA `(.L_x_94) ;  /* 0xffffffa000b07947 */ /* 0x000fea000383ffff */
.L_x_98:
[----:B--2---:R-:W-:Y:S07]  /*ae70*/  MOV R0, UR21 ;  /* 0x0000001500007c02 */ /* 0x004fee0008000f00 */
.L_x_210:
[----:B--2---:R2:W3:Y:S02]  /*ae80*/  SYNCS.PHASECHK.TRANS64.TRYWAIT P0, [R0+URZ+0x160], R9 ;  /* 0x00016009000075a7 */ /* 0x0044e400080011ff */
[----:B---3--:R-:W-:Y:S05]  /*ae90*/  @!P0 NANOSLEEP.SYNCS 0x989680 ;  /* 0x009896800000895d */ /* 0x008fea0003900000 */
[----:B------:R-:W3:Y:S02]  /*aea0*/  @!P0 SYNCS.PHASECHK.TRANS64 P0, [R0+URZ+0x160], R9 ;  /* 0x00016009000085a7 */ /* 0x000ee400080010ff */
[----:B---3--:R-:W-:Y:S05]  /*aeb0*/  @!P0 BRA `(.L_x_210) ;  /* 0xfffffffc00f08947 */ /* 0x008fea000383ffff */
[----:B------:R-:W-:Y:S05]  /*aec0*/  BRA `(.L_x_211) ;  /* 0xffffffa4000c7947 */ /* 0x000fea000383ffff */
.L_x_99:
[----:B------:R-:W-:Y:S07]  /*aed0*/  MOV R0, UR21 ;  /* 0x0000001500007c02 */ /* 0x000fee0008000f00 */
.L_x_212:
[----:B--2---:R2:W3:Y:S02]  /*aee0*/  SYNCS.PHASECHK.TRANS64.TRYWAIT P0, [R0+URZ+0x168], R9 ;  /* 0x00016809000075a7 */ /* 0x0044e400080011ff */
[----:B---3--:R-:W-:Y:S05]  /*aef0*/  @!P0 NANOSLEEP.SYNCS 0x989680 ;  /* 0x009896800000895d */ /* 0x008fea0003900000 */
[----:B------:R-:W3:Y:S02]  /*af00*/  @!P0 SYNCS.PHASECHK.TRANS64 P0, [R0+URZ+0x168], R9 ;  /* 0x00016809000085a7 */ /* 0x000ee400080010ff */
[----:B---3--:R-:W-:Y:S05]  /*af10*/  @!P0 BRA `(.L_x_212) ;  /* 0xfffffffc00f08947 */ /* 0x008fea000383ffff */
[----:B------:R-:W-:Y:S05]  /*af20*/  BRA `(.L_x_213) ;  /* 0xffffffa400447947 */ /* 0x000fea000383ffff */
.L_x_100:
[----:B------:R-:W-:Y:S07]  /*af30*/  MOV R0, UR21 ;  /* 0x0000001500007c02 */ /* 0x000fee0008000f00 */
.L_x_214:
[----:B--2---:R2:W3:Y:S02]  /*af40*/  SYNCS.PHASECHK.TRANS64.TRYWAIT P0, [R0+URZ+0x170], R9 ;  /* 0x00017009000075a7 */ /* 0x0044e400080011ff */
[----:B---3--:R-:W-:Y:S05]  /*af50*/  @!P0 NANOSLEEP.SYNCS 0x989680 ;  /* 0x009896800000895d */ /* 0x008fea0003900000 */
[----:B------:R-:W3:Y:S02]  /*af60*/  @!P0 SYNCS.PHASECHK.TRANS64 P0, [R0+URZ+0x170], R9 ;  /* 0x00017009000085a7 */ /* 0x000ee400080010ff */
[----:B---3--:R-:W-:Y:S05]  /*af70*/  @!P0 BRA `(.L_x_214) ;  /* 0xfffffffc00f08947 */ /* 0x008fea000383ffff */
[----:B------:R-:W-:Y:S05]  /*af80*/  BRA `(.L_x_215) ;  /* 0xffffffa400887947 */ /* 0x000fea000383ffff */
.L_x_101:
[----:B------:R-:W-:Y:S07]  /*af90*/  MOV R0, UR21 ;  /* 0x0000001500007c02 */ /* 0x000fee0008000f00 */
.L_x_216:
[----:B--2---:R2:W3:Y:S02]  /*afa0*/  SYNCS.PHASECHK.TRANS64.TRYWAIT P0, [R0+URZ+0x178], R9 ;  /* 0x00017809000075a7 */ /* 0x0044e400080011ff */
[----:B---3--:R-:W-:Y:S05]  /*afb0*/  @!P0 NANOSLEEP.SYNCS 0x989680 ;  /* 0x009896800000895d */ /* 0x008fea0003900000 */
[----:B------:R-:W3:Y:S02]  /*afc0*/  @!P0 SYNCS.PHASECHK.TRANS64 P0, [R0+URZ+0x178], R9 ;  /* 0x00017809000085a7 */ /* 0x000ee400080010ff */
[----:B---3--:R-:W-:Y:S05]  /*afd0*/  @!P0 BRA `(.L_x_216) ;  /* 0xfffffffc00f08947 */ /* 0x008fea000383ffff */
[----:B------:R-:W-:Y:S05]  /*afe0*/  BRA `(.L_x_217) ;  /* 0xffffffa400c87947 */ /* 0x000fea000383ffff */
.L_x_103:
[----:B------:R-:W-:-:S07]  /*aff0*/  MOV R0, UR21 ;  /* 0x0000001500007c02 */ /* 0x000fce0008000f00 */
.L_x_218:
[----:B---3--:R3:W4:Y:S02]  /*b000*/  SYNCS.PHASECHK.TRANS64.TRYWAIT P0, [R0+URZ+0x160], R3 ;  /* 0x00016003000075a7 */ /* 0x00872400080011ff */
[----:B----4-:R-:W-:Y:S05]  /*b010*/  @!P0 NANOSLEEP.SYNCS 0x989680 ;  /* 0x009896800000895d */ /* 0x010fea0003900000 */
[----:B------:R-:W4:Y:S02]  /*b020*/  @!P0 SYNCS.PHASECHK.TRANS64 P0, [R0+URZ+0x160], R3 ;  /* 0x00016003000085a7 */ /* 0x000f2400080010ff */
[----:B----4-:R-:W-:Y:S05]  /*b030*/  @!P0 BRA `(.L_x_218) ;  /* 0xfffffffc00f08947 */ /* 0x010fea000383ffff */
[----:B------:R-:W-:Y:S05]  /*b040*/  BRA `(.L_x_219) ;  /* 0xffffffa8003c7947 */ /* 0x000fea000383ffff */
.L_x_104:
[----:B---3--:R-:W-:-:S07]  /*b050*/  MOV R0, UR21 ;  /* 0x0000001500007c02 */ /* 0x008fce0008000f00 */
.L_x_220:
[----:B---3--:R3:W4:Y:S02]  /*b060*/  SYNCS.PHASECHK.TRANS64.TRYWAIT P0, [R0+URZ+0x168], R3 ;  /* 0x00016803000075a7 */ /* 0x00872400080011ff */
[----:B----4-:R-:W-:Y:S05]  /*b070*/  @!P0 NANOSLEEP.SYNCS 0x989680 ;  /* 0x009896800000895d */ /* 0x010fea0003900000 */
[----:B------:R-:W4:Y:S02]  /*b080*/  @!P0 SYNCS.PHASECHK.TRANS64 P0, [R0+URZ+0x168], R3 ;  /* 0x00016803000085a7 */ /* 0x000f2400080010ff */
[----:B----4-:R-:W-:Y:S05]  /*b090*/  @!P0 BRA `(.L_x_220) ;  /* 0xfffffffc00f08947 */ /* 0x010fea000383ffff */
[----:B------:R-:W-:Y:S05]  /*b0a0*/  BRA `(.L_x_221) ;  /* 0xffffffa8002c7947 */ /* 0x000fea000383ffff */
.L_x_105:
[----:B---3--:R-:W-:-:S07]  /*b0b0*/  MOV R0, UR21 ;  /* 0x0000001500007c02 */ /* 0x008fce0008000f00 */
.L_x_222:
[----:B---3--:R3:W4:Y:S02]  /*b0c0*/  SYNCS.PHASECHK.TRANS64.TRYWAIT P0, [R0+URZ+0x170], R3 ;  /* 0x00017003000075a7 */ /* 0x00872400080011ff */
[----:B----4-:R-:W-:Y:S05]  /*b0d0*/  @!P0 NANOSLEEP.SYNCS 0x989680 ;  /* 0x009896800000895d */ /* 0x010fea0003900000 */
[----:B------:R-:W4:Y:S02]  /*b0e0*/  @!P0 SYNCS.PHASECHK.TRANS64 P0, [R0+URZ+0x170], R3 ;  /* 0x00017003000085a7 */ /* 0x000f2400080010ff */
[----:B----4-:R-:W-:Y:S05]  /*b0f0*/  @!P0 BRA `(.L_x_222) ;  /* 0xfffffffc00f08947 */ /* 0x010fea000383ffff */
[----:B------:R-:W-:Y:S05]  /*b100*/  BRA `(.L_x_223) ;  /* 0xffffffa8001c7947 */ /* 0x000fea000383ffff */
.L_x_107:
[----:B-1----:R1:W2:Y:S02]  /*b110*/  SYNCS.PHASECHK.TRANS64.TRYWAIT P0, [R3+URZ+0x190], R0 ;  /* 0x00019000030075a7 */ /* 0x0022a400080011ff */
[----:B--2---:R-:W-:Y:S05]  /*b120*/  @!P0 NANOSLEEP.SYNCS 0x989680 ;  /* 0x009896800000895d */ /* 0x004fea0003900000 */
[----:B------:R-:W2:Y:S02]  /*b130*/  @!P0 SYNCS.PHASECHK.TRANS64 P0, [R3+URZ+0x190], R0 ;  /* 0x00019000030085a7 */ /* 0x000ea400080010ff */
[----:B--2---:R-:W-:Y:S05]  /*b140*/  @!P0 BRA `(.L_x_107) ;  /* 0xfffffffc00f08947 */ /* 0x004fea000383ffff */
[----:B------:R-:W-:Y:S05]  /*b150*/  BRA `(.L_x_224) ;  /* 0xffffffa800ec7947 */ /* 0x000fea000383ffff */
.L_x_118:
[----:B--2---:R2:W1:Y:S02]  /*b160*/  SYNCS.PHASECHK.TRANS64.TRYWAIT P1, [R2+URZ+0x140], R3 ;  /* 0x00014003020075a7 */ /* 0x00446400080211ff */
[----:B-1----:R-:W-:Y:S05]  /*b170*/  @!P1 NANOSLEEP.SYNCS 0x989680 ;  /* 0x009896800000995d */ /* 0x002fea0003900000 */
[----:B------:R-:W1:Y:S02]  /*b180*/  @!P1 SYNCS.PHASECHK.TRANS64 P1, [R2+URZ+0x140], R3 ;  /* 0x00014003020095a7 */ /* 0x000e6400080210ff */
[----:B-1----:R-:W-:Y:S05]  /*b190*/  @!P1 BRA `(.L_x_118) ;  /* 0xfffffffc00f09947 */ /* 0x002fea000383ffff */
[----:B------:R-:W-:Y:S05]  /*b1a0*/  BRA `(.L_x_117) ;  /* 0xffffffb800647947 */ /* 0x000fea000383ffff */
.L_x_120:
[----:B--2---:R2:W4:Y:S02]  /*b1b0*/  SYNCS.PHASECHK.TRANS64.TRYWAIT P0, [R71+URZ+0x1b0], R4 ;  /* 0x0001b004470075a7 */ /* 0x00452400080011ff */
[----:B----4-:R-:W-:Y:S05]  /*b1c0*/  @!P0 NANOSLEEP.SYNCS 0x989680 ;  /* 0x009896800000895d */ /* 0x010fea0003900000 */
[----:B------:R-:W4:Y:S02]  /*b1d0*/  @!P0 SYNCS.PHASECHK.TRANS64 P0, [R71+URZ+0x1b0], R4 ;  /* 0x0001b004470085a7 */ /* 0x000f2400080010ff */
[----:B----4-:R-:W-:Y:S05]  /*b1e0*/  @!P0 BRA `(.L_x_120) ;  /* 0xfffffffc00f08947 */ /* 0x010fea000383ffff */
[----:B------:R-:W-:Y:S05]  /*b1f0*/  BRA `(.L_x_119) ;  /* 0xffffffb800b47947 */ /* 0x000fea000383ffff */
.L_x_128:
[----:B---3--:R3:W4:Y:S02]  /*b200*/  SYNCS.PHASECHK.TRANS64.TRYWAIT P0, [R112+URZ+0x140], R3 ;  /* 0x00014003700075a7 */ /* 0x00872400080011ff */
[----:B----4-:R-:W-:Y:S05]  /*b210*/  @!P0 NANOSLEEP.SYNCS 0x989680 ;  /* 0x009896800000895d */ /* 0x010fea0003900000 */
[----:B------:R-:W4:Y:S02]  /*b220*/  @!P0 SYNCS.PHASECHK.TRANS64 P0, [R112+URZ+0x140], R3 ;  /* 0x00014003700085a7 */ /* 0x000f2400080010ff */
[----:B----4-:R-:W-:Y:S05]  /*b230*/  @!P0 BRA `(.L_x_128) ;  /* 0xfffffffc00f08947 */ /* 0x010fea000383ffff */
[----:B------:R-:W-:Y:S05]  /*b240*/  BRA `(.L_x_127) ;  /* 0xffffffc400a87947 */ /* 0x000fea000383ffff */
.L_x_136:
[----:B---3--:R3:W4:Y:S02]  /*b250*/  SYNCS.PHASECHK.TRANS64.TRYWAIT P0, [R112+URZ+0x140], R5 ;  /* 0x00014005700075a7 */ /* 0x00872400080011ff */
[----:B----4-:R-:W-:Y:S05]  /*b260*/  @!P0 NANOSLEEP.SYNCS 0x989680 ;  /* 0x009896800000895d */ /* 0x010fea0003900000 */
[----:B------:R-:W4:Y:S02]  /*b270*/  @!P0 SYNCS.PHASECHK.TRANS64 P0, [R112+URZ+0x140], R5 ;  /* 0x00014005700085a7 */ /* 0x000f2400080010ff */
[----:B----4-:R-:W-:Y:S05]  /*b280*/  @!P0 BRA `(.L_x_136) ;  /* 0xfffffffc00f08947 */ /* 0x010fea000383ffff */
[----:B------:R-:W-:Y:S05]  /*b290*/  BRA `(.L_x_135) ;  /* 0xffffffd000e87947 */ /* 0x000fea000383ffff */
.L_x_144:
[----:B---3--:R3:W4:Y:S02]  /*b2a0*/  SYNCS.PHASECHK.TRANS64.TRYWAIT P0, [R102+URZ+0x140], R3 ;  /* 0x00014003660075a7 */ /* 0x00872400080011ff */
[----:B----4-:R-:W-:Y:S05]  /*b2b0*/  @!P0 NANOSLEEP.SYNCS 0x989680 ;  /* 0x009896800000895d */ /* 0x010fea0003900000 */
[----:B------:R-:W4:Y:S02]  /*b2c0*/  @!P0 SYNCS.PHASECHK.TRANS64 P0, [R102+URZ+0x140], R3 ;  /* 0x00014003660085a7 */ /* 0x000f2400080010ff */
[----:B----4-:R-:W-:Y:S05]  /*b2d0*/  @!P0 BRA `(.L_x_144) ;  /* 0xfffffffc00f08947 */ /* 0x010fea000383ffff */
[----:B------:R-:W-:Y:S05]  /*b2e0*/  BRA `(.L_x_143) ;  /* 0xffffffe000347947 */ /* 0x000fea000383ffff */
        .weak           $__internal_0_$__cuda_sm10x_tcgen05_guardrail_trap_col_being_dealloced_not_returned_by_alloc
        .type           $__internal_0_$__cuda_sm10x_tcgen05_guardrail_trap_col_being_dealloced_not_returned_by_alloc,@function
        .size           $__internal_0_$__cuda_sm10x_tcgen05_guardrail_trap_col_being_dealloced_not_returned_by_alloc,($__internal_1_$__cuda_sm10x_tcgen05_guardrail_trap_phase_invalid_during_alloc - $__internal_0_$__cuda_sm10x_tcgen05_guardrail_trap_col_being_dealloced_not_returned_by_alloc)
$__internal_0_$__cuda_sm10x_tcgen05_guardrail_trap_col_being_dealloced_not_returned_by_alloc:
[----:B------:R-:W-:Y:S05]  /*b2f0*/  BPT.TRAP 0x1 ;  /* 0x000000040000795c */ /* 0x000fea0000300000 */
[----:B------:R-:W-:-:S04]  /*b300*/  HFMA2 R3, -RZ, RZ, 0, 0 ;  /* 0x00000000ff037431 */ /* 0x000fc800000001ff */
[----:B------:R-:W-:Y:S05]  /*b310*/  RET.REL.NODEC R2 `(_ZN7cutlass13device_kernelINS_4gemm6kernel13GemmUniversalIN4cute5tupleIJiiiiEEENS1_10collective13CollectiveMmaINS1_35MainloopSm100TmaUmmaWarpSpecializedILi20ELi2ELi4ENS5_IJNS4_1CILi1EEENSA_ILi4EEESB_EEEEENS5_IJNSA_ILi64EEENSA_ILi256EEENSA_ILi32EEEEEENS_12float_e4m3_tENS5_IJlSB_lEEESJ_SK_NS4_8TiledMMAINS4_8MMA_AtomIJNS4_10MMA_TraitsINS4_19SM100_MMA_F8F6F4_SSEJSJ_SJ_fSF_SG_NS4_17integral_constantINS4_4UMMA5MajorELSR_0EEESS_NSP_INSQ_7ScaleInELST_0EEESU_EEEEEENS4_6LayoutINS5_IJSB_SB_SB_EEENS5_IJNSA_ILi0EEESZ_SZ_EEEEENS5_IJNS4_10UnderscoreES12_S12_EEEEENS4_23SM90_TMA_LOAD_MULTICASTENS4_14ComposedLayoutINS4_7SwizzleILi1ELi4ELi3EEENS4_18smem_ptr_flag_bitsILi8EEENSX_INS5_IJNSA_ILi8EEESH_EEENS5_IJSH_SB_EEEEEEEvNS4_8identityENS4_13SM90_TMA_LOADES1F_vS1G_EENS_8epilogue10collective18CollectiveEpilogueINS1J_23Sm100TmaWarpSpecializedILi4ELi2ELi32ELb0ELb0EEEJSI_NS5_IJNSX_ISF_SB_EES1O_EEESJ_SK_SJ_SK_NS1J_6fusion15FusionCallbacksIS1N_NS1Q_17LinearCombinationISJ_fSJ_fLNS_15FloatRoundStyleE2EEESI_S1P_JEEENS4_5SM1004TMEM4LOAD26SM100_TMEM_LOAD_16dp32b32xES1H_NS16_INS17_ILi2ELi4ELi3EEES1A_NSX_INS5_IJS1B_SF_EEENS5_IJSF_SB_EEEEEEENS4_39AutoVectorizingCopyWithAssumedAlignmentILi128EEENS4_14SM90_TMA_STOREES24_S26_S26_EEEvvEEEEvNT_6ParamsE) ;  /* 0xffffff4c02387950 */ /* 0x000fea0003c3ffff */
        .weak           $__internal_1_$__cuda_sm10x_tcgen05_guardrail_trap_phase_invalid_during_alloc
        .type           $__internal_1_$__cuda_sm10x_tcgen05_guardrail_trap_phase_invalid_during_alloc,@function
        .size           $__internal_1_$__cuda_sm10x_tcgen05_guardrail_trap_phase_invalid_during_alloc,($__internal_2_$__cuda_sm10x_tcgen05_guardrail_trap_unallocated_columns_being_dealloced - $__internal_1_$__cuda_sm10x_tcgen05_guardrail_trap_phase_invalid_during_alloc)
$__internal_1_$__cuda_sm10x_tcgen05_guardrail_trap_phase_invalid_during_alloc:
[----:B------:R-:W-:Y:S05]  /*b320*/  BPT.TRAP 0x1 ;  /* 0x000000040000795c */ /* 0x000fea0000300000 */
[----:B------:R-:W-:-:S04]  /*b330*/  MOV R5, 0x0 ;  /* 0x0000000000057802 */ /* 0x000fc80000000f00 */
[----:B------:R-:W-:Y:S05]  /*b340*/  RET.REL.NODEC R4 `(_ZN7cutlass13device_kernelINS_4gemm6kernel13GemmUniversalIN4cute5tupleIJiiiiEEENS1_10collective13CollectiveMmaINS1_35MainloopSm100TmaUmmaWarpSpecializedILi20ELi2ELi4ENS5_IJNS4_1CILi1EEENSA_ILi4EEESB_EEEEENS5_IJNSA_ILi64EEENSA_ILi256EEENSA_ILi32EEEEEENS_12float_e4m3_tENS5_IJlSB_lEEESJ_SK_NS4_8TiledMMAINS4_8MMA_AtomIJNS4_10MMA_TraitsINS4_19SM100_MMA_F8F6F4_SSEJSJ_SJ_fSF_SG_NS4_17integral_constantINS4_4UMMA5MajorELSR_0EEESS_NSP_INSQ_7ScaleInELST_0EEESU_EEEEEENS4_6LayoutINS5_IJSB_SB_SB_EEENS5_IJNSA_ILi0EEESZ_SZ_EEEEENS5_IJNS4_10UnderscoreES12_S12_EEEEENS4_23SM90_TMA_LOAD_MULTICASTENS4_14ComposedLayoutINS4_7SwizzleILi1ELi4ELi3EEENS4_18smem_ptr_flag_bitsILi8EEENSX_INS5_IJNSA_ILi8EEESH_EEENS5_IJSH_SB_EEEEEEEvNS4_8identityENS4_13SM90_TMA_LOADES1F_vS1G_EENS_8epilogue10collective18CollectiveEpilogueINS1J_23Sm100TmaWarpSpecializedILi4ELi2ELi32ELb0ELb0EEEJSI_NS5_IJNSX_ISF_SB_EES1O_EEESJ_SK_SJ_SK_NS1J_6fusion15FusionCallbacksIS1N_NS1Q_17LinearCombinationISJ_fSJ_fLNS_15FloatRoundStyleE2EEESI_S1P_JEEENS4_5SM1004TMEM4LOAD26SM100_TMEM_LOAD_16dp32b32xES1H_NS16_INS17_ILi2ELi4ELi3EEES1A_NSX_INS5_IJS1B_SF_EEENS5_IJSF_SB_EEEEEEENS4_39AutoVectorizingCopyWithAssumedAlignmentILi128EEENS4_14SM90_TMA_STOREES24_S26_S26_EEEvvEEEEvNT_6ParamsE) ;  /* 0xffffff4c042c7950 */ /* 0x000fea0003c3ffff */
        .weak           $__internal_2_$__cuda_sm10x_tcgen05_guardrail_trap_unallocated_columns_being_dealloced
        .type           $__internal_2_$__cuda_sm10x_tcgen05_guardrail_trap_unallocated_columns_being_dealloced,@function
        .size           $__internal_2_$__cuda_sm10x_tcgen05_guardrail_trap_unallocated_columns_being_dealloced,(.L_x_226 - $__internal_2_$__cuda_sm10x_tcgen05_guardrail_trap_unallocated_columns_being_dealloced)
$__internal_2_$__cuda_sm10x_tcgen05_guardrail_trap_unallocated_columns_being_dealloced:
[----:B------:R-:W-:Y:S05]  /*b350*/  BPT.TRAP 0x1 ;  /* 0x000000040000795c */ /* 0x000fea0000300000 */
[----:B------:R-:W-:-:S04]  /*b360*/  HFMA2 R3, -RZ, RZ, 0, 0 ;  /* 0x00000000ff037431 */ /* 0x000fc800000001ff */
[----:B------:R-:W-:Y:S05]  /*b370*/  RET.REL.NODEC R2 `(_ZN7cutlass13device_kernelINS_4gemm6kernel13GemmUniversalIN4cute5tupleIJiiiiEEENS1_10collective13CollectiveMmaINS1_35MainloopSm100TmaUmmaWarpSpecializedILi20ELi2ELi4ENS5_IJNS4_1CILi1EEENSA_ILi4EEESB_EEEEENS5_IJNSA_ILi64EEENSA_ILi256EEENSA_ILi32EEEEEENS_12float_e4m3_tENS5_IJlSB_lEEESJ_SK_NS4_8TiledMMAINS4_8MMA_AtomIJNS4_10MMA_TraitsINS4_19SM100_MMA_F8F6F4_SSEJSJ_SJ_fSF_SG_NS4_17integral_constantINS4_4UMMA5MajorELSR_0EEESS_NSP_INSQ_7ScaleInELST_0EEESU_EEEEEENS4_6LayoutINS5_IJSB_SB_SB_EEENS5_IJNSA_ILi0EEESZ_SZ_EEEEENS5_IJNS4_10UnderscoreES12_S12_EEEEENS4_23SM90_TMA_LOAD_MULTICASTENS4_14ComposedLayoutINS4_7SwizzleILi1ELi4ELi3EEENS4_18smem_ptr_flag_bitsILi8EEENSX_INS5_IJNSA_ILi8EEESH_EEENS5_IJSH_SB_EEEEEEEvNS4_8identityENS4_13SM90_TMA_LOADES1F_vS1G_EENS_8epilogue10collective18CollectiveEpilogueINS1J_23Sm100TmaWarpSpecializedILi4ELi2ELi32ELb0ELb0EEEJSI_NS5_IJNSX_ISF_SB_EES1O_EEESJ_SK_SJ_SK_NS1J_6fusion15FusionCallbacksIS1N_NS1Q_17LinearCombinationISJ_fSJ_fLNS_15FloatRoundStyleE2EEESI_S1P_JEEENS4_5SM1004TMEM4LOAD26SM100_TMEM_LOAD_16dp32b32xES1H_NS16_INS17_ILi2ELi4ELi3EEES1A_NSX_INS5_IJS1B_SF_EEENS5_IJSF_SB_EEEEEEENS4_39AutoVectorizingCopyWithAssumedAlignmentILi128EEENS4_14SM90_TMA_STOREES24_S26_S26_EEEvvEEEEvNT_6ParamsE) ;  /* 0xffffff4c02207950 */ /* 0x000fea0003c3ffff */
.L_x_225:
[----:B------:R-:W-:-:S00]  /*b380*/  BRA `(.L_x_225) ;  /* 0xfffffffc00fc7947 */ /* 0x000fc0000383ffff */
[----:B------:R-:W-:-:S00]  /*b390*/  NOP ;  /* 0x0000000000007918 */ /* 0x000fc00000000000 */
        /* <DEDUP_REMOVED lines=14> */
.L_x_226:


//--------------------- .nv.global.init           --------------------------
	.section	.nv.global.init,"aw",@progbits
.nv.global.init:
	.type		$str$27,@object
	.size		$str$27,($str$28 - $str$27)
$str$27:
        /*0000*/ 	.byte	0x28, 0x61, 0x64, 0x64, 0x72, 0x65, 0x73, 0x73, 0x20, 0x26, 0x20, 0x6d, 0x61, 0x73, 0x6b, 0x29
        /*0010*/ 	.byte	0x20, 0x3d, 0x3d, 0x20, 0x30, 0x00
	.type		$str$28,@object
	.size		$str$28,($str$26 - $str$28)
$str$28:
        /*0016*/ 	.byte	0x2f, 0x74, 0x6d, 0x70, 0x2f, 0x63, 0x75, 0x74, 0x6c, 0x61, 0x73, 0x73, 0x5f, 0x73, 0x77, 0x65
        /*0026*/ 	.byte	0x65, 0x70, 0x5f, 0x73, 0x72, 0x63, 0x2f, 0x69, 0x6e, 0x63, 0x6c, 0x75, 0x64, 0x65, 0x2f, 0x63
        /*0036*/ 	.byte	0x75, 0x74, 0x65, 0x2f, 0x70, 0x6f, 0x69, 0x6e, 0x74, 0x65, 0x72, 0x5f, 0x66, 0x6c, 0x61, 0x67
        /*0046*/ 	.byte	0x67, 0x65, 0x64, 0x2e, 0x68, 0x70, 0x70, 0x00
	.type		$str$26,@object
	.size		$str$26,($str$25 - $str$26)
$str$26:
        /*004e*/ 	.byte	0x2f, 0x74, 0x6d, 0x70, 0x2f, 0x63, 0x75, 0x74, 0x6c, 0x61, 0x73, 0x73, 0x5f, 0x73, 0x77, 0x65
        /*005e*/ 	.byte	0x65, 0x70, 0x5f, 0x73, 0x72, 0x63, 0x2f, 0x69, 0x6e, 0x63, 0x6c, 0x75, 0x64, 0x65, 0x2f, 0x63
        /*006e*/ 	.byte	0x75, 0x74, 0x65, 0x2f, 0x61, 0x74, 0x6f, 0x6d, 0x2f, 0x63, 0x6f, 0x70, 0x79, 0x5f, 0x74, 0x72
        /*007e*/ 	.byte	0x61, 0x69, 0x74, 0x73, 0x5f, 0x73, 0x6d, 0x31, 0x30, 0x30, 0x2e, 0x68, 0x70, 0x70, 0x00
	.type		$str$25,@object
	.size		$str$25,(__unnamed_1 - $str$25)
$str$25:
        /*008d*/ 	.byte	0x28, 0x28, 0x75, 0x69, 0x6e, 0x74, 0x33, 0x32, 0x5f, 0x74, 0x28, 0x74, 0x68, 0x72, 0x65, 0x61
        /*009d*/ 	.byte	0x64, 0x49, 0x64, 0x78, 0x2e, 0x78, 0x29, 0x20, 0x2f, 0x20, 0x33, 0x32, 0x29, 0x20, 0x25, 0x20
        /*00ad*/ 	.byte	0x34, 0x29, 0x20, 0x3d, 0x3d, 0x20, 0x28, 0x28, 0x28, 0x74, 0x6d, 0x65, 0x6d, 0x5f, 0x61, 0x64
        /*00bd*/ 	.byte	0x64, 0x72, 0x20, 0x3e, 0x3e, 0x20, 0x31, 0x36, 0x29, 0x20, 0x2f, 0x20, 0x33, 0x32, 0x29, 0x20
        /*00cd*/ 	.byte	0x25, 0x20, 0x34, 0x29, 0x00
	.type		__unnamed_1,@object
	.size		__unnamed_1,(__unnamed_2 - __unnamed_1)
__unnamed_1:
        /*00d2*/ 	.byte	0x61, 0x75, 0x74, 0x6f, 0x20, 0x63, 0x75, 0x74, 0x65, 0x3a, 0x3a, 0x61, 0x73, 0x5f, 0x70, 0x6f
        /* <DEDUP_REMOVED lines=24> */
        /*0262*/ 	.byte	0x3c, 0x34, 0x30, 0x39, 0x36, 0x3e, 0x3e, 0x3e, 0x3e, 0x5d, 0x00
	.type		__unnamed_2,@object
	.size		__unnamed_2,(__unnamed_3 - __unnamed_2)
__unnamed_2:
        /* <DEDUP_REMOVED lines=26> */
	.type		__unnamed_3,@object
	.size		__unnamed_3,(.L_3 - __unnamed_3)
__unnamed_3:
        /* <DEDUP_REMOVED lines=40> */
        /*0688*/ 	.byte	0x74, 0x65, 0x3a, 0x3a, 0x43, 0x3c, 0x30, 0x3e, 0x3e, 0x3e, 0x3e, 0x5d, 0x00
.L_3:


//--------------------- .nv.shared._ZN7cutlass13device_kernelINS_4gemm6kernel13GemmUniversalIN4cute5tupleIJiiiiEEENS1_10collective13CollectiveMmaINS1_35MainloopSm100TmaUmmaWarpSpecializedILi20ELi2ELi4ENS5_IJNS4_1CILi1EEENSA_ILi4EEESB_EEEEENS5_IJNSA_ILi64EEENSA_ILi256EEENSA_ILi32EEEEEENS_12float_e4m3_tENS5_IJlSB_lEEESJ_SK_NS4_8TiledMMAINS4_8MMA_AtomIJNS4_10MMA_TraitsINS4_19SM100_MMA_F8F6F4_SSEJSJ_SJ_fSF_SG_NS4_17integral_constantINS4_4UMMA5MajorELSR_0EEESS_NSP_INSQ_7ScaleInELST_0EEESU_EEEEEENS4_6LayoutINS5_IJSB_SB_SB_EEENS5_IJNSA_ILi0EEESZ_SZ_EEEEENS5_IJNS4_10UnderscoreES12_S12_EEEEENS4_23SM90_TMA_LOAD_MULTICASTENS4_14ComposedLayoutINS4_7SwizzleILi1ELi4ELi3EEENS4_18smem_ptr_flag_bitsILi8EEENSX_INS5_IJNSA_ILi8EEESH_EEENS5_IJSH_SB_EEEEEEEvNS4_8identityENS4_13SM90_TMA_LOADES1F_vS1G_EENS_8epilogue10collective18CollectiveEpilogueINS1J_23Sm100TmaWarpSpecializedILi4ELi2ELi32ELb0ELb0EEEJSI_NS5_IJNSX_ISF_SB_EES1O_EEESJ_SK_SJ_SK_NS1J_6fusion15FusionCallbacksIS1N_NS1Q_17LinearCombinationISJ_fSJ_fLNS_15FloatRoundStyleE2EEESI_S1P_JEEENS4_5SM1004TMEM4LOAD26SM100_TMEM_LOAD_16dp32b32xES1H_NS16_INS17_ILi2ELi4ELi3EEES1A_NSX_INS5_IJS1B_SF_EEENS5_IJSF_SB_EEEEEEENS4_39AutoVectorizingCopyWithAssumedAlignmentILi128EEENS4_14SM90_TMA_STOREES24_S26_S26_EEEvvEEEEvNT_6ParamsE --------------------------
	.section	.nv.shared._ZN7cutlass13device_kernelINS_4gemm6kernel13GemmUniversalIN4cute5tupleIJiiiiEEENS1_10collective13CollectiveMmaINS1_35MainloopSm100TmaUmmaWarpSpecializedILi20ELi2ELi4ENS5_IJNS4_1CILi1EEENSA_ILi4EEESB_EEEEENS5_IJNSA_ILi64EEENSA_ILi256EEENSA_ILi32EEEEEENS_12float_e4m3_tENS5_IJlSB_lEEESJ_SK_NS4_8TiledMMAINS4_8MMA_AtomIJNS4_10MMA_TraitsINS4_19SM100_MMA_F8F6F4_SSEJSJ_SJ_fSF_SG_NS4_17integral_constantINS4_4UMMA5MajorELSR_0EEESS_NSP_INSQ_7ScaleInELST_0EEESU_EEEEEENS4_6LayoutINS5_IJSB_SB_SB_EEENS5_IJNSA_ILi0EEESZ_SZ_EEEEENS5_IJNS4_10UnderscoreES12_S12_EEEEENS4_23SM90_TMA_LOAD_MULTICASTENS4_14ComposedLayoutINS4_7SwizzleILi1ELi4ELi3EEENS4_18smem_ptr_flag_bitsILi8EEENSX_INS5_IJNSA_ILi8EEESH_EEENS5_IJSH_SB_EEEEEEEvNS4_8identityENS4_13SM90_TMA_LOADES1F_vS1G_EENS_8epilogue10collective18CollectiveEpilogueINS1J_23Sm100TmaWarpSpecializedILi4ELi2ELi32ELb0ELb0EEEJSI_NS5_IJNSX_ISF_SB_EES1O_EEESJ_SK_SJ_SK_NS1J_6fusion15FusionCallbacksIS1N_NS1Q_17LinearCombinationISJ_fSJ_fLNS_15FloatRoundStyleE2EEESI_S1P_JEEENS4_5SM1004TMEM4LOAD26SM100_TMEM_LOAD_16dp32b32xES1H_NS16_INS17_ILi2ELi4ELi3EEES1A_NSX_INS5_IJS1B_SF_EEENS5_IJSF_SB_EEEEEEENS4_39AutoVectorizingCopyWithAssumedAlignmentILi128EEENS4_14SM90_TMA_STOREES24_S26_S26_EEEvvEEEEvNT_6ParamsE,"aw",@nobits
	.sectionflags	@""
	.align	16
	.zero		1024


//--------------------- .nv.shared.reserved.0     --------------------------
	.section	.nv.shared.reserved.0,"aw",@nobits
	.weak		__nv_reservedSMEM_offset_0_alias
	.size		__nv_reservedSMEM_offset_0_alias, 0, 64
	.other		__nv_reservedSMEM_offset_0_alias,@"STO_CUDA_RESERVED_SHARED STV_DEFAULT"
__nv_reservedSMEM_offset_0_alias:
	.zero		0
.nv.shared.reserved.0:
	.zero		64
	.weak		__nv_reservedSMEM_tcgen05_partition
	.type		__nv_reservedSMEM_tcgen05_partition,@object
	.size		__nv_reservedSMEM_tcgen05_partition,(.L_0 - __nv_reservedSMEM_tcgen05_partition)
__nv_reservedSMEM_tcgen05_partition:
	.zero		32
.L_0:


//--------------------- .nv.global                --------------------------
	.section	.nv.global,"aw",@nobits
.nv.global:
	.type		_ZN40_INTERNAL_5489a4c3_4_k_cu_6bce9fd3_307164cute1_E,@object
	.size		_ZN40_INTERNAL_5489a4c3_4_k_cu_6bce9fd3_307164cute1_E,(_ZN40_INTERNAL_5489a4c3_4_k_cu_6bce9fd3_307164cuda3std3__45__cpo6cbeginE - _ZN40_INTERNAL_5489a4c3_4_k_cu_6bce9fd3_307164cute1_E)
_ZN40_INTERNAL_5489a4c3_4_k_cu_6bce9fd3_307164cute1_E:
	.zero		1
	.type		_ZN40_INTERNAL_5489a4c3_4_k_cu_6bce9fd3_307164cuda3std3__45__cpo6cbeginE,@object
	.size		_ZN40_INTERNAL_5489a4c3_4_k_cu_6bce9fd3_307164cuda3std3__45__cpo6cbeginE,(_ZN40_INTERNAL_5489a4c3_4_k_cu_6bce9fd3_307164cuda3std3__48in_placeE - _ZN40_INTERNAL_5489a4c3_4_k_cu_6bce9fd3_307164cuda3std3__45__cpo6cbeginE)
_ZN40_INTERNAL_5489a4c3_4_k_cu_6bce9fd3_307164cuda3std3__45__cpo6cbeginE:
	.zero		1
	.type		_ZN40_INTERNAL_5489a4c3_4_k_cu_6bce9fd3_307164cuda3std3__48in_placeE,@object
	.size		_ZN40_INTERNAL_5489a4c3_4_k_cu_6bce9fd3_307164cuda3std3__48in_placeE,(_ZN40_INTERNAL_5489a4c3_4_k_cu_6bce9fd3_307164cuda3std6ranges3__45__cpo9iter_moveE - _ZN40_INTERNAL_5489a4c3_4_k_cu_6bce9fd3_307164cuda3std3__48in_placeE)
_ZN40_INTERNAL_5489a4c3_4_k_cu_6bce9fd3_307164cuda3std3__48in_placeE:
	.zero		1
	.type		_ZN40_INTERNAL_5489a4c3_4_k_cu_6bce9fd3_307164cuda3std6ranges3__45__cpo9iter_moveE,@object
	.size		_ZN40_INTERNAL_5489a4c3_4_k_cu_6bce9fd3_307164cuda3std6ranges3__45__cpo9iter_moveE,(_ZN40_INTERNAL_5489a4c3_4_k_cu_6bce9fd3_307164cuda3std3__45__cpo5beginE - _ZN40_INTERNAL_5489a4c3_4_k_cu_6bce9fd3_307164cuda3std6ranges3__45__cpo9iter_moveE)
_ZN40_INTERNAL_5489a4c3_4_k_cu_6bce9fd3_307164cuda3std6ranges3__45__cpo9iter_moveE:
	.zero		1
	.type		_ZN40_INTERNAL_5489a4c3_4_k_cu_6bce9fd3_307164cuda3std3__45__cpo5beginE,@object
	.size		_ZN40_INTERNAL_5489a4c3_4_k_cu_6bce9fd3_307164cuda3std3__45__cpo5beginE,(_ZN40_INTERNAL_5489a4c3_4_k_cu_6bce9fd3_307164cuda3std3__442_GLOBAL__N__5489a4c3_4_k_cu_6bce9fd3_307166ignoreE - _ZN40_INTERNAL_5489a4c3_4_k_cu_6bce9fd3_307164cuda3std3__45__cpo5beginE)
_ZN40_INTERNAL_5489a4c3_4_k_cu_6bce9fd3_307164cuda3std3__45__cpo5beginE:
	.zero		1
	.type		_ZN40_INTERNAL_5489a4c3_4_k_cu_6bce9fd3_307164cuda3std3__442_GLOBAL__N__5489a4c3_4_k_cu_6bce9fd3_307166ignoreE,@object
	.size		_ZN40_INTERNAL_5489a4c3_4_k_cu_6bce9fd3_307164cuda3std3__442_GLOBAL__N__5489a4c3_4_k_cu_6bce9fd3_307166ignoreE,(_ZN40_INTERNAL_5489a4c3_4_k_cu_6bce9fd3_307164cute7productE - _ZN40_INTERNAL_5489a4c3_4_k_cu_6bce9fd3_307164cuda3std3__442_GLOBAL__N__5489a4c3_4_k_cu_6bce9fd3_307166ignoreE)
_ZN40_INTERNAL_5489a4c3_4_k_cu_6bce9fd3_307164cuda3std3__442_GLOBAL__N__5489a4c3_4_k_cu_6bce9fd3_307166ignoreE:
	.zero		1
	.type		_ZN40_INTERNAL_5489a4c3_4_k_cu_6bce9fd3_307164cute7productE,@object
	.size		_ZN40_INTERNAL_5489a4c3_4_k_cu_6bce9fd3_307164cute7productE,(_ZN40_INTERNAL_5489a4c3_4_k_cu_6bce9fd3_307164cuda3std3__45__cpo3endE - _ZN40_INTERNAL_5489a4c3_4_k_cu_6bce9fd3_307164cute7productE)
_ZN40_INTERNAL_5489a4c3_4_k_cu_6bce9fd3_307164cute7productE:
	.zero		1
	.type		_ZN40_INTERNAL_5489a4c3_4_k_cu_6bce9fd3_307164cuda3std3__45__cpo3endE,@object
	.size		_ZN40_INTERNAL_5489a4c3_4_k_cu_6bce9fd3_307164cuda3std3__45__cpo3endE,(_ZN40_INTERNAL_5489a4c3_4_k_cu_6bce9fd3_307164cuda3std3__419piecewise_constructE - _ZN40_INTERNAL_5489a4c3_4_k_cu_6bce9fd3_307164cuda3std3__45__cpo3endE)
_ZN40_INTERNAL_5489a4c3_4_k_cu_6bce9fd3_307164cuda3std3__45__cpo3endE:
	.zero		1
	.type		_ZN40_INTERNAL_5489a4c3_4_k_cu_6bce9fd3_307164cuda3std3__419piecewise_constructE,@object
	.size		_ZN40_INTERNAL_5489a4c3_4_k_cu_6bce9fd3_307164cuda3std3__419piecewise_constructE,(_ZN40_INTERNAL_5489a4c3_4_k_cu_6bce9fd3_307164cuda3std3__45__cpo4cendE - _ZN40_INTERNAL_5489a4c3_4_k_cu_6bce9fd3_307164cuda3std3__419piecewise_constructE)
_ZN40_INTERNAL_5489a4c3_4_k_cu_6bce9fd3_307164cuda3std3__419piecewise_constructE:
	.zero		1
	.type		_ZN40_INTERNAL_5489a4c3_4_k_cu_6bce9fd3_307164cuda3std3__45__cpo4cendE,@object
	.size		_ZN40_INTERNAL_5489a4c3_4_k_cu_6bce9fd3_307164cuda3std3__45__cpo4cendE,(_ZN40_INTERNAL_5489a4c3_4_k_cu_6bce9fd3_307164cuda3std6ranges3__45__cpo4swapE - _ZN40_INTERNAL_5489a4c3_4_k_cu_6bce9fd3_307164cuda3std3__45__cpo4cendE)
_ZN40_INTERNAL_5489a4c3_4_k_cu_6bce9fd3_307164cuda3std3__45__cpo4cendE:
	.zero		1
	.type		_ZN40_INTERNAL_5489a4c3_4_k_cu_6bce9fd3_307164cuda3std6ranges3__45__cpo4swapE,@object
	.size		_ZN40_INTERNAL_5489a4c3_4_k_cu_6bce9fd3_307164cuda3std6ranges3__45__cpo4swapE,(.L_11 - _ZN40_INTERNAL_5489a4c3_4_k_cu_6bce9fd3_307164cuda3std6ranges3__45__cpo4swapE)
_ZN40_INTERNAL_5489a4c3_4_k_cu_6bce9fd3_307164cuda3std6ranges3__45__cpo4swapE:
	.zero		1
.L_11:


//--------------------- .nv.constant0._ZN7cutlass13device_kernelINS_4gemm6kernel13GemmUniversalIN4cute5tupleIJiiiiEEENS1_10collective13CollectiveMmaINS1_35MainloopSm100TmaUmmaWarpSpecializedILi20ELi2ELi4ENS5_IJNS4_1CILi1EEENSA_ILi4EEESB_EEEEENS5_IJNSA_ILi64EEENSA_ILi256EEENSA_ILi32EEEEEENS_12float_e4m3_tENS5_IJlSB_lEEESJ_SK_NS4_8TiledMMAINS4_8MMA_AtomIJNS4_10MMA_TraitsINS4_19SM100_MMA_F8F6F4_SSEJSJ_SJ_fSF_SG_NS4_17integral_constantINS4_4UMMA5MajorELSR_0EEESS_NSP_INSQ_7ScaleInELST_0EEESU_EEEEEENS4_6LayoutINS5_IJSB_SB_SB_EEENS5_IJNSA_ILi0EEESZ_SZ_EEEEENS5_IJNS4_10UnderscoreES12_S12_EEEEENS4_23SM90_TMA_LOAD_MULTICASTENS4_14ComposedLayoutINS4_7SwizzleILi1ELi4ELi3EEENS4_18smem_ptr_flag_bitsILi8EEENSX_INS5_IJNSA_ILi8EEESH_EEENS5_IJSH_SB_EEEEEEEvNS4_8identityENS4_13SM90_TMA_LOADES1F_vS1G_EENS_8epilogue10collective18CollectiveEpilogueINS1J_23Sm100TmaWarpSpecializedILi4ELi2ELi32ELb0ELb0EEEJSI_NS5_IJNSX_ISF_SB_EES1O_EEESJ_SK_SJ_SK_NS1J_6fusion15FusionCallbacksIS1N_NS1Q_17LinearCombinationISJ_fSJ_fLNS_15FloatRoundStyleE2EEESI_S1P_JEEENS4_5SM1004TMEM4LOAD26SM100_TMEM_LOAD_16dp32b32xES1H_NS16_INS17_ILi2ELi4ELi3EEES1A_NSX_INS5_IJS1B_SF_EEENS5_IJSF_SB_EEEEEEENS4_39AutoVectorizingCopyWithAssumedAlignmentILi128EEENS4_14SM90_TMA_STOREES24_S26_S26_EEEvvEEEEvNT_6ParamsE --------------------------
	.section	.nv.constant0._ZN7cutlass13device_kernelINS_4gemm6kernel13GemmUniversalIN4cute5tupleIJiiiiEEENS1_10collective13CollectiveMmaINS1_35MainloopSm100TmaUmmaWarpSpecializedILi20ELi2ELi4ENS5_IJNS4_1CILi1EEENSA_ILi4EEESB_EEEEENS5_IJNSA_ILi64EEENSA_ILi256EEENSA_ILi32EEEEEENS_12float_e4m3_tENS5_IJlSB_lEEESJ_SK_NS4_8TiledMMAINS4_8MMA_AtomIJNS4_10MMA_TraitsINS4_19SM100_MMA_F8F6F4_SSEJSJ_SJ_fSF_SG_NS4_17integral_constantINS4_4UMMA5MajorELSR_0EEESS_NSP_INSQ_7ScaleInELST_0EEESU_EEEEEENS4_6LayoutINS5_IJSB_SB_SB_EEENS5_IJNSA_ILi0EEESZ_SZ_EEEEENS5_IJNS4_10UnderscoreES12_S12_EEEEENS4_23SM90_TMA_LOAD_MULTICASTENS4_14ComposedLayoutINS4_7SwizzleILi1ELi4ELi3EEENS4_18smem_ptr_flag_bitsILi8EEENSX_INS5_IJNSA_ILi8EEESH_EEENS5_IJSH_SB_EEEEEEEvNS4_8identityENS4_13SM90_TMA_LOADES1F_vS1G_EENS_8epilogue10collective18CollectiveEpilogueINS1J_23Sm100TmaWarpSpecializedILi4ELi2ELi32ELb0ELb0EEEJSI_NS5_IJNSX_ISF_SB_EES1O_EEESJ_SK_SJ_SK_NS1J_6fusion15FusionCallbacksIS1N_NS1Q_17LinearCombinationISJ_fSJ_fLNS_15FloatRoundStyleE2EEESI_S1P_JEEENS4_5SM1004TMEM4LOAD26SM100_TMEM_LOAD_16dp32b32xES1H_NS16_INS17_ILi2ELi4ELi3EEES1A_NSX_INS5_IJS1B_SF_EEENS5_IJSF_SB_EEEEEEENS4_39AutoVectorizingCopyWithAssumedAlignmentILi128EEENS4_14SM90_TMA_STOREES24_S26_S26_EEEvvEEEEvNT_6ParamsE,"a",@progbits
	.sectionflags	@""
	.align	4
.nv.constant0._ZN7cutlass13device_kernelINS_4gemm6kernel13GemmUniversalIN4cute5tupleIJiiiiEEENS1_10collective13CollectiveMmaINS1_35MainloopSm100TmaUmmaWarpSpecializedILi20ELi2ELi4ENS5_IJNS4_1CILi1EEENSA_ILi4EEESB_EEEEENS5_IJNSA_ILi64EEENSA_ILi256EEENSA_ILi32EEEEEENS_12float_e4m3_tENS5_IJlSB_lEEESJ_SK_NS4_8TiledMMAINS4_8MMA_AtomIJNS4_10MMA_TraitsINS4_19SM100_MMA_F8F6F4_SSEJSJ_SJ_fSF_SG_NS4_17integral_constantINS4_4UMMA5MajorELSR_0EEESS_NSP_INSQ_7ScaleInELST_0EEESU_EEEEEENS4_6LayoutINS5_IJSB_SB_SB_EEENS5_IJNSA_ILi0EEESZ_SZ_EEEEENS5_IJNS4_10UnderscoreES12_S12_EEEEENS4_23SM90_TMA_LOAD_MULTICASTENS4_14ComposedLayoutINS4_7SwizzleILi1ELi4ELi3EEENS4_18smem_ptr_flag_bitsILi8EEENSX_INS5_IJNSA_ILi8EEESH_EEENS5_IJSH_SB_EEEEEEEvNS4_8identityENS4_13SM90_TMA_LOADES1F_vS1G_EENS_8epilogue10collective18CollectiveEpilogueINS1J_23Sm100TmaWarpSpecializedILi4ELi2ELi32ELb0ELb0EEEJSI_NS5_IJNSX_ISF_SB_EES1O_EEESJ_SK_SJ_SK_NS1J_6fusion15FusionCallbacksIS1N_NS1Q_17LinearCombinationISJ_fSJ_fLNS_15FloatRoundStyleE2EEESI_S1P_JEEENS4_5SM1004TMEM4LOAD26SM100_TMEM_LOAD_16dp32b32xES1H_NS16_INS17_ILi2ELi4ELi3EEES1A_NSX_INS5_IJS1B_SF_EEENS5_IJSF_SB_EEEEEEENS4_39AutoVectorizingCopyWithAssumedAlignmentILi128EEENS4_14SM90_TMA_STOREES24_S26_S26_EEEvvEEEEvNT_6ParamsE:
	.zero		2944


//--------------------- SYMBOLS --------------------------

	.type		.nv.reservedSmem.offset0,@object
	.size		.nv.reservedSmem.offset0,0x4
	.type		.nv.reservedSmem.cap,@object
	.size		.nv.reservedSmem.cap,0x4
	.type		__assertfail,@function
